//
// Generated by NVIDIA NVVM Compiler
//
// Compiler Build ID: CL-36424714
// Cuda compilation tools, release 13.0, V13.0.88
// Based on NVVM 20.0.0
//

.version 9.0
.target sm_100
.address_size 64

	// .globl	_Z14matrixMulNaivePKfS0_Pfiii
// _ZZ14matrixMulTiledPKfS0_PfiiiE2As has been demoted
// _ZZ14matrixMulTiledPKfS0_PfiiiE2Bs has been demoted
// _ZZ18matrixMulOptimizedPKfS0_PfiiiE2As has been demoted
// _ZZ18matrixMulOptimizedPKfS0_PfiiiE2Bs has been demoted

.visible .entry _Z14matrixMulNaivePKfS0_Pfiii(
	.param .u64 .ptr .align 1 _Z14matrixMulNaivePKfS0_Pfiii_param_0,
	.param .u64 .ptr .align 1 _Z14matrixMulNaivePKfS0_Pfiii_param_1,
	.param .u64 .ptr .align 1 _Z14matrixMulNaivePKfS0_Pfiii_param_2,
	.param .u32 _Z14matrixMulNaivePKfS0_Pfiii_param_3,
	.param .u32 _Z14matrixMulNaivePKfS0_Pfiii_param_4,
	.param .u32 _Z14matrixMulNaivePKfS0_Pfiii_param_5
)
{
	.reg .pred 	%p<13>;
	.reg .b32 	%r<41>;
	.reg .b32 	%f<68>;
	.reg .b64 	%rd<53>;

	ld.param.u64 	%rd7, [_Z14matrixMulNaivePKfS0_Pfiii_param_0];
	ld.param.u64 	%rd8, [_Z14matrixMulNaivePKfS0_Pfiii_param_1];
	ld.param.u64 	%rd6, [_Z14matrixMulNaivePKfS0_Pfiii_param_2];
	ld.param.u32 	%r20, [_Z14matrixMulNaivePKfS0_Pfiii_param_3];
	ld.param.u32 	%r18, [_Z14matrixMulNaivePKfS0_Pfiii_param_4];
	ld.param.u32 	%r19, [_Z14matrixMulNaivePKfS0_Pfiii_param_5];
	cvta.to.global.u64 	%rd1, %rd8;
	cvta.to.global.u64 	%rd2, %rd7;
	mov.u32 	%r21, %ctaid.y;
	mov.u32 	%r22, %ntid.y;
	mov.u32 	%r23, %tid.y;
	mad.lo.s32 	%r1, %r21, %r22, %r23;
	mov.u32 	%r24, %ctaid.x;
	mov.u32 	%r25, %ntid.x;
	mov.u32 	%r26, %tid.x;
	mad.lo.s32 	%r2, %r24, %r25, %r26;
	setp.ge.s32 	%p1, %r1, %r20;
	setp.ge.s32 	%p2, %r2, %r19;
	or.pred  	%p3, %p1, %p2;
	@%p3 bra 	$L__BB0_14;
	setp.lt.s32 	%p4, %r18, 1;
	mov.f32 	%f67, 0f00000000;
	@%p4 bra 	$L__BB0_13;
	mul.lo.s32 	%r3, %r18, %r1;
	and.b32  	%r4, %r18, 7;
	setp.lt.u32 	%p5, %r18, 8;
	mov.f32 	%f67, 0f00000000;
	mov.b32 	%r39, 0;
	@%p5 bra 	$L__BB0_5;
	and.b32  	%r39, %r18, 2147483640;
	neg.s32 	%r37, %r39;
	shl.b32 	%r7, %r19, 3;
	mul.wide.u32 	%rd9, %r3, 4;
	add.s64 	%rd10, %rd9, %rd2;
	add.s64 	%rd52, %rd10, 16;
	mov.f32 	%f67, 0f00000000;
	mul.wide.s32 	%rd13, %r19, 4;
	mov.u32 	%r36, %r2;
$L__BB0_4:
	.pragma "nounroll";
	ld.global.f32 	%f17, [%rd52+-16];
	mul.wide.s32 	%rd11, %r36, 4;
	add.s64 	%rd12, %rd1, %rd11;
	ld.global.f32 	%f18, [%rd12];
	fma.rn.f32 	%f19, %f17, %f18, %f67;
	ld.global.f32 	%f20, [%rd52+-12];
	add.s64 	%rd14, %rd12, %rd13;
	ld.global.f32 	%f21, [%rd14];
	fma.rn.f32 	%f22, %f20, %f21, %f19;
	ld.global.f32 	%f23, [%rd52+-8];
	add.s64 	%rd15, %rd14, %rd13;
	ld.global.f32 	%f24, [%rd15];
	fma.rn.f32 	%f25, %f23, %f24, %f22;
	ld.global.f32 	%f26, [%rd52+-4];
	add.s64 	%rd16, %rd15, %rd13;
	ld.global.f32 	%f27, [%rd16];
	fma.rn.f32 	%f28, %f26, %f27, %f25;
	ld.global.f32 	%f29, [%rd52];
	add.s64 	%rd17, %rd16, %rd13;
	ld.global.f32 	%f30, [%rd17];
	fma.rn.f32 	%f31, %f29, %f30, %f28;
	ld.global.f32 	%f32, [%rd52+4];
	add.s64 	%rd18, %rd17, %rd13;
	ld.global.f32 	%f33, [%rd18];
	fma.rn.f32 	%f34, %f32, %f33, %f31;
	ld.global.f32 	%f35, [%rd52+8];
	add.s64 	%rd19, %rd18, %rd13;
	ld.global.f32 	%f36, [%rd19];
	fma.rn.f32 	%f37, %f35, %f36, %f34;
	ld.global.f32 	%f38, [%rd52+12];
	add.s64 	%rd20, %rd19, %rd13;
	ld.global.f32 	%f39, [%rd20];
	fma.rn.f32 	%f67, %f38, %f39, %f37;
	add.s32 	%r37, %r37, 8;
	add.s32 	%r36, %r36, %r7;
	add.s64 	%rd52, %rd52, 32;
	setp.ne.s32 	%p6, %r37, 0;
	@%p6 bra 	$L__BB0_4;
$L__BB0_5:
	setp.eq.s32 	%p7, %r4, 0;
	@%p7 bra 	$L__BB0_13;
	and.b32  	%r13, %r18, 3;
	setp.lt.u32 	%p8, %r4, 4;
	@%p8 bra 	$L__BB0_8;
	add.s32 	%r28, %r39, %r3;
	mul.wide.u32 	%rd21, %r28, 4;
	add.s64 	%rd22, %rd2, %rd21;
	ld.global.f32 	%f41, [%rd22];
	mad.lo.s32 	%r29, %r39, %r19, %r2;
	mul.wide.s32 	%rd23, %r29, 4;
	add.s64 	%rd24, %rd1, %rd23;
	ld.global.f32 	%f42, [%rd24];
	fma.rn.f32 	%f43, %f41, %f42, %f67;
	cvt.u64.u32 	%rd25, %r3;
	cvt.u64.u32 	%rd26, %r39;
	add.s64 	%rd27, %rd26, %rd25;
	shl.b64 	%rd28, %rd27, 2;
	add.s64 	%rd29, %rd2, %rd28;
	ld.global.f32 	%f44, [%rd29+4];
	mul.wide.s32 	%rd30, %r19, 4;
	add.s64 	%rd31, %rd24, %rd30;
	ld.global.f32 	%f45, [%rd31];
	fma.rn.f32 	%f46, %f44, %f45, %f43;
	ld.global.f32 	%f47, [%rd29+8];
	add.s64 	%rd32, %rd31, %rd30;
	ld.global.f32 	%f48, [%rd32];
	fma.rn.f32 	%f49, %f47, %f48, %f46;
	ld.global.f32 	%f50, [%rd29+12];
	add.s64 	%rd33, %rd32, %rd30;
	ld.global.f32 	%f51, [%rd33];
	fma.rn.f32 	%f67, %f50, %f51, %f49;
	add.s32 	%r39, %r39, 4;
$L__BB0_8:
	setp.eq.s32 	%p9, %r13, 0;
	@%p9 bra 	$L__BB0_13;
	setp.eq.s32 	%p10, %r13, 1;
	@%p10 bra 	$L__BB0_11;
	add.s32 	%r30, %r39, %r3;
	mul.wide.u32 	%rd34, %r30, 4;
	add.s64 	%rd35, %rd2, %rd34;
	ld.global.f32 	%f53, [%rd35];
	mad.lo.s32 	%r31, %r39, %r19, %r2;
	mul.wide.s32 	%rd36, %r31, 4;
	add.s64 	%rd37, %rd1, %rd36;
	ld.global.f32 	%f54, [%rd37];
	fma.rn.f32 	%f55, %f53, %f54, %f67;
	cvt.u64.u32 	%rd38, %r3;
	cvt.u64.u32 	%rd39, %r39;
	add.s64 	%rd40, %rd39, %rd38;
	shl.b64 	%rd41, %rd40, 2;
	add.s64 	%rd42, %rd2, %rd41;
	ld.global.f32 	%f56, [%rd42+4];
	mul.wide.s32 	%rd43, %r19, 4;
	add.s64 	%rd44, %rd37, %rd43;
	ld.global.f32 	%f57, [%rd44];
	fma.rn.f32 	%f67, %f56, %f57, %f55;
	add.s32 	%r39, %r39, 2;
$L__BB0_11:
	and.b32  	%r32, %r18, 1;
	setp.eq.b32 	%p11, %r32, 1;
	not.pred 	%p12, %p11;
	@%p12 bra 	$L__BB0_13;
	add.s32 	%r33, %r39, %r3;
	mul.wide.u32 	%rd45, %r33, 4;
	add.s64 	%rd46, %rd2, %rd45;
	ld.global.f32 	%f58, [%rd46];
	mad.lo.s32 	%r34, %r39, %r19, %r2;
	mul.wide.s32 	%rd47, %r34, 4;
	add.s64 	%rd48, %rd1, %rd47;
	ld.global.f32 	%f59, [%rd48];
	fma.rn.f32 	%f67, %f58, %f59, %f67;
$L__BB0_13:
	mad.lo.s32 	%r35, %r19, %r1, %r2;
	cvta.to.global.u64 	%rd49, %rd6;
	mul.wide.s32 	%rd50, %r35, 4;
	add.s64 	%rd51, %rd49, %rd50;
	st.global.f32 	[%rd51], %f67;
$L__BB0_14:
	ret;

}
	// .globl	_Z14matrixMulTiledPKfS0_Pfiii
.visible .entry _Z14matrixMulTiledPKfS0_Pfiii(
	.param .u64 .ptr .align 1 _Z14matrixMulTiledPKfS0_Pfiii_param_0,
	.param .u64 .ptr .align 1 _Z14matrixMulTiledPKfS0_Pfiii_param_1,
	.param .u64 .ptr .align 1 _Z14matrixMulTiledPKfS0_Pfiii_param_2,
	.param .u32 _Z14matrixMulTiledPKfS0_Pfiii_param_3,
	.param .u32 _Z14matrixMulTiledPKfS0_Pfiii_param_4,
	.param .u32 _Z14matrixMulTiledPKfS0_Pfiii_param_5
)
{
	.reg .pred 	%p<12>;
	.reg .b32 	%r<43>;
	.reg .b32 	%f<111>;
	.reg .b64 	%rd<13>;
	// demoted variable
	.shared .align 4 .b8 _ZZ14matrixMulTiledPKfS0_PfiiiE2As[4096];
	// demoted variable
	.shared .align 4 .b8 _ZZ14matrixMulTiledPKfS0_PfiiiE2Bs[4096];
	ld.param.u64 	%rd3, [_Z14matrixMulTiledPKfS0_Pfiii_param_0];
	ld.param.u64 	%rd4, [_Z14matrixMulTiledPKfS0_Pfiii_param_1];
	ld.param.u64 	%rd5, [_Z14matrixMulTiledPKfS0_Pfiii_param_2];
	ld.param.u32 	%r24, [_Z14matrixMulTiledPKfS0_Pfiii_param_3];
	ld.param.u32 	%r25, [_Z14matrixMulTiledPKfS0_Pfiii_param_4];
	ld.param.u32 	%r26, [_Z14matrixMulTiledPKfS0_Pfiii_param_5];
	mov.u32 	%r38, %tid.x;
	mov.u32 	%r40, %tid.y;
	mov.u32 	%r27, %ctaid.y;
	shl.b32 	%r28, %r27, 5;
	add.s32 	%r3, %r28, %r40;
	mov.u32 	%r29, %ctaid.x;
	shl.b32 	%r4, %r29, 5;
	add.s32 	%r5, %r4, %r38;
	setp.lt.s32 	%p1, %r25, 1;
	mov.f32 	%f110, 0f00000000;
	@%p1 bra 	$L__BB1_7;
	add.s32 	%r30, %r25, 31;
	shr.u32 	%r31, %r30, 5;
	shl.b32 	%r32, %r40, 7;
	mov.u32 	%r33, _ZZ14matrixMulTiledPKfS0_PfiiiE2As;
	add.s32 	%r6, %r33, %r32;
	shl.b32 	%r34, %r38, 2;
	add.s32 	%r7, %r6, %r34;
	mov.u32 	%r35, _ZZ14matrixMulTiledPKfS0_PfiiiE2Bs;
	add.s32 	%r9, %r35, %r34;
	add.s32 	%r8, %r9, %r32;
	neg.s32 	%r42, %r31;
	mad.lo.s32 	%r36, %r40, %r26, %r38;
	add.s32 	%r41, %r36, %r4;
	shl.b32 	%r12, %r26, 5;
	mad.lo.s32 	%r39, %r25, %r3, %r38;
	cvta.to.global.u64 	%rd1, %rd3;
	cvta.to.global.u64 	%rd2, %rd4;
	mov.f32 	%f110, 0f00000000;
$L__BB1_2:
	setp.ge.s32 	%p2, %r3, %r24;
	setp.ge.s32 	%p3, %r38, %r25;
	mov.f32 	%f108, 0f00000000;
	or.pred  	%p4, %p2, %p3;
	@%p4 bra 	$L__BB1_4;
	mul.wide.u32 	%rd6, %r39, 4;
	add.s64 	%rd7, %rd1, %rd6;
	ld.global.f32 	%f108, [%rd7];
$L__BB1_4:
	setp.ge.s32 	%p5, %r5, %r26;
	st.shared.f32 	[%r7], %f108;
	setp.ge.s32 	%p6, %r40, %r25;
	mov.f32 	%f109, 0f00000000;
	or.pred  	%p7, %p5, %p6;
	@%p7 bra 	$L__BB1_6;
	mul.wide.s32 	%rd8, %r41, 4;
	add.s64 	%rd9, %rd2, %rd8;
	ld.global.f32 	%f109, [%rd9];
$L__BB1_6:
	st.shared.f32 	[%r8], %f109;
	bar.sync 	0;
	ld.shared.f32 	%f12, [%r6];
	ld.shared.f32 	%f13, [%r9];
	fma.rn.f32 	%f14, %f12, %f13, %f110;
	ld.shared.f32 	%f15, [%r6+4];
	ld.shared.f32 	%f16, [%r9+128];
	fma.rn.f32 	%f17, %f15, %f16, %f14;
	ld.shared.f32 	%f18, [%r6+8];
	ld.shared.f32 	%f19, [%r9+256];
	fma.rn.f32 	%f20, %f18, %f19, %f17;
	ld.shared.f32 	%f21, [%r6+12];
	ld.shared.f32 	%f22, [%r9+384];
	fma.rn.f32 	%f23, %f21, %f22, %f20;
	ld.shared.f32 	%f24, [%r6+16];
	ld.shared.f32 	%f25, [%r9+512];
	fma.rn.f32 	%f26, %f24, %f25, %f23;
	ld.shared.f32 	%f27, [%r6+20];
	ld.shared.f32 	%f28, [%r9+640];
	fma.rn.f32 	%f29, %f27, %f28, %f26;
	ld.shared.f32 	%f30, [%r6+24];
	ld.shared.f32 	%f31, [%r9+768];
	fma.rn.f32 	%f32, %f30, %f31, %f29;
	ld.shared.f32 	%f33, [%r6+28];
	ld.shared.f32 	%f34, [%r9+896];
	fma.rn.f32 	%f35, %f33, %f34, %f32;
	ld.shared.f32 	%f36, [%r6+32];
	ld.shared.f32 	%f37, [%r9+1024];
	fma.rn.f32 	%f38, %f36, %f37, %f35;
	ld.shared.f32 	%f39, [%r6+36];
	ld.shared.f32 	%f40, [%r9+1152];
	fma.rn.f32 	%f41, %f39, %f40, %f38;
	ld.shared.f32 	%f42, [%r6+40];
	ld.shared.f32 	%f43, [%r9+1280];
	fma.rn.f32 	%f44, %f42, %f43, %f41;
	ld.shared.f32 	%f45, [%r6+44];
	ld.shared.f32 	%f46, [%r9+1408];
	fma.rn.f32 	%f47, %f45, %f46, %f44;
	ld.shared.f32 	%f48, [%r6+48];
	ld.shared.f32 	%f49, [%r9+1536];
	fma.rn.f32 	%f50, %f48, %f49, %f47;
	ld.shared.f32 	%f51, [%r6+52];
	ld.shared.f32 	%f52, [%r9+1664];
	fma.rn.f32 	%f53, %f51, %f52, %f50;
	ld.shared.f32 	%f54, [%r6+56];
	ld.shared.f32 	%f55, [%r9+1792];
	fma.rn.f32 	%f56, %f54, %f55, %f53;
	ld.shared.f32 	%f57, [%r6+60];
	ld.shared.f32 	%f58, [%r9+1920];
	fma.rn.f32 	%f59, %f57, %f58, %f56;
	ld.shared.f32 	%f60, [%r6+64];
	ld.shared.f32 	%f61, [%r9+2048];
	fma.rn.f32 	%f62, %f60, %f61, %f59;
	ld.shared.f32 	%f63, [%r6+68];
	ld.shared.f32 	%f64, [%r9+2176];
	fma.rn.f32 	%f65, %f63, %f64, %f62;
	ld.shared.f32 	%f66, [%r6+72];
	ld.shared.f32 	%f67, [%r9+2304];
	fma.rn.f32 	%f68, %f66, %f67, %f65;
	ld.shared.f32 	%f69, [%r6+76];
	ld.shared.f32 	%f70, [%r9+2432];
	fma.rn.f32 	%f71, %f69, %f70, %f68;
	ld.shared.f32 	%f72, [%r6+80];
	ld.shared.f32 	%f73, [%r9+2560];
	fma.rn.f32 	%f74, %f72, %f73, %f71;
	ld.shared.f32 	%f75, [%r6+84];
	ld.shared.f32 	%f76, [%r9+2688];
	fma.rn.f32 	%f77, %f75, %f76, %f74;
	ld.shared.f32 	%f78, [%r6+88];
	ld.shared.f32 	%f79, [%r9+2816];
	fma.rn.f32 	%f80, %f78, %f79, %f77;
	ld.shared.f32 	%f81, [%r6+92];
	ld.shared.f32 	%f82, [%r9+2944];
	fma.rn.f32 	%f83, %f81, %f82, %f80;
	ld.shared.f32 	%f84, [%r6+96];
	ld.shared.f32 	%f85, [%r9+3072];
	fma.rn.f32 	%f86, %f84, %f85, %f83;
	ld.shared.f32 	%f87, [%r6+100];
	ld.shared.f32 	%f88, [%r9+3200];
	fma.rn.f32 	%f89, %f87, %f88, %f86;
	ld.shared.f32 	%f90, [%r6+104];
	ld.shared.f32 	%f91, [%r9+3328];
	fma.rn.f32 	%f92, %f90, %f91, %f89;
	ld.shared.f32 	%f93, [%r6+108];
	ld.shared.f32 	%f94, [%r9+3456];
	fma.rn.f32 	%f95, %f93, %f94, %f92;
	ld.shared.f32 	%f96, [%r6+112];
	ld.shared.f32 	%f97, [%r9+3584];
	fma.rn.f32 	%f98, %f96, %f97, %f95;
	ld.shared.f32 	%f99, [%r6+116];
	ld.shared.f32 	%f100, [%r9+3712];
	fma.rn.f32 	%f101, %f99, %f100, %f98;
	ld.shared.f32 	%f102, [%r6+120];
	ld.shared.f32 	%f103, [%r9+3840];
	fma.rn.f32 	%f104, %f102, %f103, %f101;
	ld.shared.f32 	%f105, [%r6+124];
	ld.shared.f32 	%f106, [%r9+3968];
	fma.rn.f32 	%f110, %f105, %f106, %f104;
	bar.sync 	0;
	add.s32 	%r42, %r42, 1;
	setp.ne.s32 	%p8, %r42, 0;
	add.s32 	%r41, %r41, %r12;
	add.s32 	%r40, %r40, 32;
	add.s32 	%r39, %r39, 32;
	add.s32 	%r38, %r38, 32;
	@%p8 bra 	$L__BB1_2;
$L__BB1_7:
	setp.ge.s32 	%p9, %r3, %r24;
	setp.ge.s32 	%p10, %r5, %r26;
	or.pred  	%p11, %p9, %p10;
	@%p11 bra 	$L__BB1_9;
	mad.lo.s32 	%r37, %r26, %r3, %r5;
	cvta.to.global.u64 	%rd10, %rd5;
	mul.wide.s32 	%rd11, %r37, 4;
	add.s64 	%rd12, %rd10, %rd11;
	st.global.f32 	[%rd12], %f110;
$L__BB1_9:
	ret;

}
	// .globl	_Z18matrixMulOptimizedPKfS0_Pfiii
.visible .entry _Z18matrixMulOptimizedPKfS0_Pfiii(
	.param .u64 .ptr .align 1 _Z18matrixMulOptimizedPKfS0_Pfiii_param_0,
	.param .u64 .ptr .align 1 _Z18matrixMulOptimizedPKfS0_Pfiii_param_1,
	.param .u64 .ptr .align 1 _Z18matrixMulOptimizedPKfS0_Pfiii_param_2,
	.param .u32 _Z18matrixMulOptimizedPKfS0_Pfiii_param_3,
	.param .u32 _Z18matrixMulOptimizedPKfS0_Pfiii_param_4,
	.param .u32 _Z18matrixMulOptimizedPKfS0_Pfiii_param_5
)
{
	.reg .pred 	%p<99>;
	.reg .b32 	%r<122>;
	.reg .b32 	%f<867>;
	.reg .b64 	%rd<48>;
	// demoted variable
	.shared .align 4 .b8 _ZZ18matrixMulOptimizedPKfS0_PfiiiE2As[4224];
	// demoted variable
	.shared .align 4 .b8 _ZZ18matrixMulOptimizedPKfS0_PfiiiE2Bs[4224];
	ld.param.u64 	%rd17, [_Z18matrixMulOptimizedPKfS0_Pfiii_param_0];
	ld.param.u64 	%rd18, [_Z18matrixMulOptimizedPKfS0_Pfiii_param_1];
	ld.param.u64 	%rd19, [_Z18matrixMulOptimizedPKfS0_Pfiii_param_2];
	ld.param.u32 	%r56, [_Z18matrixMulOptimizedPKfS0_Pfiii_param_3];
	ld.param.u32 	%r57, [_Z18matrixMulOptimizedPKfS0_Pfiii_param_4];
	ld.param.u32 	%r58, [_Z18matrixMulOptimizedPKfS0_Pfiii_param_5];
	cvta.to.global.u64 	%rd1, %rd17;
	cvta.to.global.u64 	%rd2, %rd18;
	cvta.to.global.u64 	%rd3, %rd19;
	mov.u32 	%r1, %tid.x;
	mov.u32 	%r2, %tid.y;
	mov.u32 	%r59, %ctaid.y;
	shl.b32 	%r60, %r59, 5;
	shl.b32 	%r3, %r2, 2;
	add.s32 	%r4, %r60, %r3;
	mov.u32 	%r61, %ctaid.x;
	shl.b32 	%r5, %r61, 5;
	shl.b32 	%r6, %r1, 2;
	add.s32 	%r7, %r5, %r6;
	setp.lt.s32 	%p1, %r57, 1;
	mov.f32 	%f851, 0f00000000;
	mov.f32 	%f852, %f851;
	mov.f32 	%f853, %f851;
	mov.f32 	%f854, %f851;
	mov.f32 	%f855, %f851;
	mov.f32 	%f856, %f851;
	mov.f32 	%f857, %f851;
	mov.f32 	%f858, %f851;
	mov.f32 	%f859, %f851;
	mov.f32 	%f860, %f851;
	mov.f32 	%f861, %f851;
	mov.f32 	%f862, %f851;
	mov.f32 	%f863, %f851;
	mov.f32 	%f864, %f851;
	mov.f32 	%f865, %f851;
	mov.f32 	%f866, %f851;
	@%p1 bra 	$L__BB2_59;
	add.s32 	%r62, %r57, 31;
	shr.u32 	%r63, %r62, 5;
	shl.b32 	%r64, %r1, 4;
	mul.lo.s32 	%r65, %r3, 132;
	mov.u32 	%r66, _ZZ18matrixMulOptimizedPKfS0_PfiiiE2As;
	add.s32 	%r67, %r66, %r65;
	add.s32 	%r8, %r67, 124;
	add.s32 	%r68, %r64, %r8;
	add.s32 	%r9, %r68, -124;
	mov.u32 	%r69, _ZZ18matrixMulOptimizedPKfS0_PfiiiE2Bs;
	add.s32 	%r70, %r69, %r65;
	add.s32 	%r10, %r70, %r64;
	neg.s32 	%r121, %r63;
	add.s32 	%r120, %r3, 1;
	add.s32 	%r71, %r3, 3;
	mad.lo.s32 	%r72, %r58, %r71, %r5;
	add.s32 	%r119, %r72, %r6;
	add.s32 	%r73, %r3, 2;
	mad.lo.s32 	%r74, %r58, %r73, %r5;
	add.s32 	%r118, %r74, %r6;
	mul.lo.s32 	%r75, %r2, %r58;
	shl.b32 	%r76, %r75, 2;
	add.s32 	%r77, %r76, %r5;
	add.s32 	%r117, %r77, %r6;
	mad.lo.s32 	%r78, %r58, %r3, %r58;
	add.s32 	%r79, %r78, %r5;
	add.s32 	%r116, %r79, %r6;
	add.s32 	%r115, %r6, 1;
	mad.lo.s32 	%r111, %r4, %r57, %r6;
	add.s32 	%r112, %r111, %r57;
	add.s32 	%r113, %r112, %r57;
	add.s32 	%r114, %r113, %r57;
	mov.f32 	%f851, 0f00000000;
$L__BB2_2:
	setp.ge.s32 	%p2, %r4, %r56;
	add.s32 	%r33, %r115, -1;
	setp.ge.s32 	%p3, %r33, %r57;
	add.s32 	%r34, %r115, 1;
	or.pred  	%p4, %p2, %p3;
	@%p4 bra 	$L__BB2_9;
	setp.ge.s32 	%p5, %r115, %r57;
	mul.wide.u32 	%rd20, %r111, 4;
	add.s64 	%rd4, %rd1, %rd20;
	ld.global.f32 	%f51, [%rd4];
	st.shared.f32 	[%r9], %f51;
	@%p5 bra 	$L__BB2_5;
	ld.global.f32 	%f52, [%rd4+4];
	st.shared.f32 	[%r9+4], %f52;
$L__BB2_5:
	setp.ge.s32 	%p6, %r34, %r57;
	@%p6 bra 	$L__BB2_7;
	ld.global.f32 	%f53, [%rd4+8];
	st.shared.f32 	[%r9+8], %f53;
$L__BB2_7:
	add.s32 	%r80, %r115, 2;
	setp.ge.s32 	%p7, %r80, %r57;
	@%p7 bra 	$L__BB2_9;
	ld.global.f32 	%f54, [%rd4+12];
	st.shared.f32 	[%r9+12], %f54;
$L__BB2_9:
	add.s32 	%r81, %r4, 1;
	setp.ge.s32 	%p9, %r81, %r56;
	or.pred  	%p10, %p9, %p3;
	@%p10 bra 	$L__BB2_16;
	setp.ge.s32 	%p11, %r115, %r57;
	mul.wide.u32 	%rd21, %r112, 4;
	add.s64 	%rd5, %rd1, %rd21;
	ld.global.f32 	%f55, [%rd5];
	st.shared.f32 	[%r9+132], %f55;
	@%p11 bra 	$L__BB2_12;
	ld.global.f32 	%f56, [%rd5+4];
	st.shared.f32 	[%r9+136], %f56;
$L__BB2_12:
	setp.ge.s32 	%p12, %r34, %r57;
	@%p12 bra 	$L__BB2_14;
	ld.global.f32 	%f57, [%rd5+8];
	st.shared.f32 	[%r9+140], %f57;
$L__BB2_14:
	add.s32 	%r82, %r115, 2;
	setp.ge.s32 	%p13, %r82, %r57;
	@%p13 bra 	$L__BB2_16;
	ld.global.f32 	%f58, [%rd5+12];
	st.shared.f32 	[%r9+144], %f58;
$L__BB2_16:
	add.s32 	%r83, %r4, 2;
	setp.ge.s32 	%p15, %r83, %r56;
	or.pred  	%p16, %p15, %p3;
	@%p16 bra 	$L__BB2_23;
	setp.ge.s32 	%p17, %r115, %r57;
	mul.wide.u32 	%rd22, %r113, 4;
	add.s64 	%rd6, %rd1, %rd22;
	ld.global.f32 	%f59, [%rd6];
	st.shared.f32 	[%r9+264], %f59;
	@%p17 bra 	$L__BB2_19;
	ld.global.f32 	%f60, [%rd6+4];
	st.shared.f32 	[%r9+268], %f60;
$L__BB2_19:
	setp.ge.s32 	%p18, %r34, %r57;
	@%p18 bra 	$L__BB2_21;
	ld.global.f32 	%f61, [%rd6+8];
	st.shared.f32 	[%r9+272], %f61;
$L__BB2_21:
	add.s32 	%r84, %r115, 2;
	setp.ge.s32 	%p19, %r84, %r57;
	@%p19 bra 	$L__BB2_23;
	ld.global.f32 	%f62, [%rd6+12];
	st.shared.f32 	[%r9+276], %f62;
$L__BB2_23:
	add.s32 	%r85, %r4, 3;
	setp.ge.s32 	%p21, %r85, %r56;
	or.pred  	%p22, %p21, %p3;
	@%p22 bra 	$L__BB2_30;
	setp.ge.s32 	%p23, %r115, %r57;
	mul.wide.u32 	%rd23, %r114, 4;
	add.s64 	%rd7, %rd1, %rd23;
	ld.global.f32 	%f63, [%rd7];
	st.shared.f32 	[%r9+396], %f63;
	@%p23 bra 	$L__BB2_26;
	ld.global.f32 	%f64, [%rd7+4];
	st.shared.f32 	[%r9+400], %f64;
$L__BB2_26:
	setp.ge.s32 	%p24, %r34, %r57;
	@%p24 bra 	$L__BB2_28;
	ld.global.f32 	%f65, [%rd7+8];
	st.shared.f32 	[%r9+404], %f65;
$L__BB2_28:
	add.s32 	%r86, %r115, 2;
	setp.ge.s32 	%p25, %r86, %r57;
	@%p25 bra 	$L__BB2_30;
	ld.global.f32 	%f66, [%rd7+12];
	st.shared.f32 	[%r9+408], %f66;
$L__BB2_30:
	setp.ge.s32 	%p26, %r7, %r58;
	add.s32 	%r87, %r120, -1;
	setp.ge.s32 	%p27, %r87, %r57;
	or.pred  	%p28, %p27, %p26;
	@%p28 bra 	$L__BB2_37;
	add.s32 	%r88, %r7, 1;
	setp.ge.s32 	%p29, %r88, %r58;
	mul.wide.s32 	%rd24, %r117, 4;
	add.s64 	%rd8, %rd2, %rd24;
	ld.global.f32 	%f67, [%rd8];
	st.shared.f32 	[%r10], %f67;
	@%p29 bra 	$L__BB2_33;
	ld.global.f32 	%f68, [%rd8+4];
	st.shared.f32 	[%r10+4], %f68;
$L__BB2_33:
	add.s32 	%r89, %r7, 2;
	setp.ge.s32 	%p30, %r89, %r58;
	@%p30 bra 	$L__BB2_35;
	ld.global.f32 	%f69, [%rd8+8];
	st.shared.f32 	[%r10+8], %f69;
$L__BB2_35:
	add.s32 	%r90, %r7, 3;
	setp.ge.s32 	%p31, %r90, %r58;
	@%p31 bra 	$L__BB2_37;
	ld.global.f32 	%f70, [%rd8+12];
	st.shared.f32 	[%r10+12], %f70;
$L__BB2_37:
	setp.ge.s32 	%p33, %r120, %r57;
	or.pred  	%p34, %p33, %p26;
	@%p34 bra 	$L__BB2_44;
	add.s32 	%r91, %r7, 1;
	setp.ge.s32 	%p35, %r91, %r58;
	mul.wide.s32 	%rd25, %r116, 4;
	add.s64 	%rd9, %rd2, %rd25;
	ld.global.f32 	%f71, [%rd9];
	st.shared.f32 	[%r10+132], %f71;
	@%p35 bra 	$L__BB2_40;
	ld.global.f32 	%f72, [%rd9+4];
	st.shared.f32 	[%r10+136], %f72;
$L__BB2_40:
	add.s32 	%r92, %r7, 2;
	setp.ge.s32 	%p36, %r92, %r58;
	@%p36 bra 	$L__BB2_42;
	ld.global.f32 	%f73, [%rd9+8];
	st.shared.f32 	[%r10+140], %f73;
$L__BB2_42:
	add.s32 	%r93, %r7, 3;
	setp.ge.s32 	%p37, %r93, %r58;
	@%p37 bra 	$L__BB2_44;
	ld.global.f32 	%f74, [%rd9+12];
	st.shared.f32 	[%r10+144], %f74;
$L__BB2_44:
	add.s32 	%r94, %r120, 1;
	setp.ge.s32 	%p39, %r94, %r57;
	or.pred  	%p40, %p39, %p26;
	@%p40 bra 	$L__BB2_51;
	add.s32 	%r95, %r7, 1;
	setp.ge.s32 	%p41, %r95, %r58;
	mul.wide.s32 	%rd26, %r118, 4;
	add.s64 	%rd10, %rd2, %rd26;
	ld.global.f32 	%f75, [%rd10];
	st.shared.f32 	[%r10+264], %f75;
	@%p41 bra 	$L__BB2_47;
	ld.global.f32 	%f76, [%rd10+4];
	st.shared.f32 	[%r10+268], %f76;
$L__BB2_47:
	add.s32 	%r96, %r7, 2;
	setp.ge.s32 	%p42, %r96, %r58;
	@%p42 bra 	$L__BB2_49;
	ld.global.f32 	%f77, [%rd10+8];
	st.shared.f32 	[%r10+272], %f77;
$L__BB2_49:
	add.s32 	%r97, %r7, 3;
	setp.ge.s32 	%p43, %r97, %r58;
	@%p43 bra 	$L__BB2_51;
	ld.global.f32 	%f78, [%rd10+12];
	st.shared.f32 	[%r10+276], %f78;
$L__BB2_51:
	add.s32 	%r98, %r120, 2;
	setp.ge.s32 	%p45, %r98, %r57;
	or.pred  	%p46, %p45, %p26;
	@%p46 bra 	$L__BB2_58;
	add.s32 	%r99, %r7, 1;
	setp.ge.s32 	%p47, %r99, %r58;
	mul.wide.s32 	%rd27, %r119, 4;
	add.s64 	%rd11, %rd2, %rd27;
	ld.global.f32 	%f79, [%rd11];
	st.shared.f32 	[%r10+396], %f79;
	@%p47 bra 	$L__BB2_54;
	ld.global.f32 	%f80, [%rd11+4];
	st.shared.f32 	[%r10+400], %f80;
$L__BB2_54:
	add.s32 	%r100, %r7, 2;
	setp.ge.s32 	%p48, %r100, %r58;
	@%p48 bra 	$L__BB2_56;
	ld.global.f32 	%f81, [%rd11+8];
	st.shared.f32 	[%r10+404], %f81;
$L__BB2_56:
	add.s32 	%r101, %r7, 3;
	setp.ge.s32 	%p49, %r101, %r58;
	@%p49 bra 	$L__BB2_58;
	ld.global.f32 	%f82, [%rd11+12];
	st.shared.f32 	[%r10+408], %f82;
$L__BB2_58:
	bar.sync 	0;
	ld.shared.f32 	%f83, [%r8+-124];
	mov.u32 	%r102, %tid.x;
	shl.b32 	%r103, %r102, 4;
	mov.u32 	%r104, _ZZ18matrixMulOptimizedPKfS0_PfiiiE2Bs;
	add.s32 	%r105, %r104, %r103;
	ld.shared.f32 	%f84, [%r105];
	fma.rn.f32 	%f85, %f83, %f84, %f866;
	ld.shared.f32 	%f86, [%r105+4];
	fma.rn.f32 	%f87, %f83, %f86, %f865;
	ld.shared.f32 	%f88, [%r105+8];
	fma.rn.f32 	%f89, %f83, %f88, %f864;
	ld.shared.f32 	%f90, [%r105+12];
	fma.rn.f32 	%f91, %f83, %f90, %f863;
	ld.shared.f32 	%f92, [%r8+8];
	fma.rn.f32 	%f93, %f92, %f84, %f862;
	fma.rn.f32 	%f94, %f92, %f86, %f861;
	fma.rn.f32 	%f95, %f92, %f88, %f860;
	fma.rn.f32 	%f96, %f92, %f90, %f859;
	ld.shared.f32 	%f97, [%r8+140];
	fma.rn.f32 	%f98, %f97, %f84, %f858;
	fma.rn.f32 	%f99, %f97, %f86, %f857;
	fma.rn.f32 	%f100, %f97, %f88, %f856;
	fma.rn.f32 	%f101, %f97, %f90, %f855;
	ld.shared.f32 	%f102, [%r8+272];
	fma.rn.f32 	%f103, %f102, %f84, %f854;
	fma.rn.f32 	%f104, %f102, %f86, %f853;
	fma.rn.f32 	%f105, %f102, %f88, %f852;
	fma.rn.f32 	%f106, %f102, %f90, %f851;
	ld.shared.f32 	%f107, [%r8+-120];
	ld.shared.f32 	%f108, [%r105+132];
	fma.rn.f32 	%f109, %f107, %f108, %f85;
	ld.shared.f32 	%f110, [%r105+136];
	fma.rn.f32 	%f111, %f107, %f110, %f87;
	ld.shared.f32 	%f112, [%r105+140];
	fma.rn.f32 	%f113, %f107, %f112, %f89;
	ld.shared.f32 	%f114, [%r105+144];
	fma.rn.f32 	%f115, %f107, %f114, %f91;
	ld.shared.f32 	%f116, [%r8+12];
	fma.rn.f32 	%f117, %f116, %f108, %f93;
	fma.rn.f32 	%f118, %f116, %f110, %f94;
	fma.rn.f32 	%f119, %f116, %f112, %f95;
	fma.rn.f32 	%f120, %f116, %f114, %f96;
	ld.shared.f32 	%f121, [%r8+144];
	fma.rn.f32 	%f122, %f121, %f108, %f98;
	fma.rn.f32 	%f123, %f121, %f110, %f99;
	fma.rn.f32 	%f124, %f121, %f112, %f100;
	fma.rn.f32 	%f125, %f121, %f114, %f101;
	ld.shared.f32 	%f126, [%r8+276];
	fma.rn.f32 	%f127, %f126, %f108, %f103;
	fma.rn.f32 	%f128, %f126, %f110, %f104;
	fma.rn.f32 	%f129, %f126, %f112, %f105;
	fma.rn.f32 	%f130, %f126, %f114, %f106;
	ld.shared.f32 	%f131, [%r8+-116];
	ld.shared.f32 	%f132, [%r105+264];
	fma.rn.f32 	%f133, %f131, %f132, %f109;
	ld.shared.f32 	%f134, [%r105+268];
	fma.rn.f32 	%f135, %f131, %f134, %f111;
	ld.shared.f32 	%f136, [%r105+272];
	fma.rn.f32 	%f137, %f131, %f136, %f113;
	ld.shared.f32 	%f138, [%r105+276];
	fma.rn.f32 	%f139, %f131, %f138, %f115;
	ld.shared.f32 	%f140, [%r8+16];
	fma.rn.f32 	%f141, %f140, %f132, %f117;
	fma.rn.f32 	%f142, %f140, %f134, %f118;
	fma.rn.f32 	%f143, %f140, %f136, %f119;
	fma.rn.f32 	%f144, %f140, %f138, %f120;
	ld.shared.f32 	%f145, [%r8+148];
	fma.rn.f32 	%f146, %f145, %f132, %f122;
	fma.rn.f32 	%f147, %f145, %f134, %f123;
	fma.rn.f32 	%f148, %f145, %f136, %f124;
	fma.rn.f32 	%f149, %f145, %f138, %f125;
	ld.shared.f32 	%f150, [%r8+280];
	fma.rn.f32 	%f151, %f150, %f132, %f127;
	fma.rn.f32 	%f152, %f150, %f134, %f128;
	fma.rn.f32 	%f153, %f150, %f136, %f129;
	fma.rn.f32 	%f154, %f150, %f138, %f130;
	ld.shared.f32 	%f155, [%r8+-112];
	ld.shared.f32 	%f156, [%r105+396];
	fma.rn.f32 	%f157, %f155, %f156, %f133;
	ld.shared.f32 	%f158, [%r105+400];
	fma.rn.f32 	%f159, %f155, %f158, %f135;
	ld.shared.f32 	%f160, [%r105+404];
	fma.rn.f32 	%f161, %f155, %f160, %f137;
	ld.shared.f32 	%f162, [%r105+408];
	fma.rn.f32 	%f163, %f155, %f162, %f139;
	ld.shared.f32 	%f164, [%r8+20];
	fma.rn.f32 	%f165, %f164, %f156, %f141;
	fma.rn.f32 	%f166, %f164, %f158, %f142;
	fma.rn.f32 	%f167, %f164, %f160, %f143;
	fma.rn.f32 	%f168, %f164, %f162, %f144;
	ld.shared.f32 	%f169, [%r8+152];
	fma.rn.f32 	%f170, %f169, %f156, %f146;
	fma.rn.f32 	%f171, %f169, %f158, %f147;
	fma.rn.f32 	%f172, %f169, %f160, %f148;
	fma.rn.f32 	%f173, %f169, %f162, %f149;
	ld.shared.f32 	%f174, [%r8+284];
	fma.rn.f32 	%f175, %f174, %f156, %f151;
	fma.rn.f32 	%f176, %f174, %f158, %f152;
	fma.rn.f32 	%f177, %f174, %f160, %f153;
	fma.rn.f32 	%f178, %f174, %f162, %f154;
	ld.shared.f32 	%f179, [%r8+-108];
	ld.shared.f32 	%f180, [%r105+528];
	fma.rn.f32 	%f181, %f179, %f180, %f157;
	ld.shared.f32 	%f182, [%r105+532];
	fma.rn.f32 	%f183, %f179, %f182, %f159;
	ld.shared.f32 	%f184, [%r105+536];
	fma.rn.f32 	%f185, %f179, %f184, %f161;
	ld.shared.f32 	%f186, [%r105+540];
	fma.rn.f32 	%f187, %f179, %f186, %f163;
	ld.shared.f32 	%f188, [%r8+24];
	fma.rn.f32 	%f189, %f188, %f180, %f165;
	fma.rn.f32 	%f190, %f188, %f182, %f166;
	fma.rn.f32 	%f191, %f188, %f184, %f167;
	fma.rn.f32 	%f192, %f188, %f186, %f168;
	ld.shared.f32 	%f193, [%r8+156];
	fma.rn.f32 	%f194, %f193, %f180, %f170;
	fma.rn.f32 	%f195, %f193, %f182, %f171;
	fma.rn.f32 	%f196, %f193, %f184, %f172;
	fma.rn.f32 	%f197, %f193, %f186, %f173;
	ld.shared.f32 	%f198, [%r8+288];
	fma.rn.f32 	%f199, %f198, %f180, %f175;
	fma.rn.f32 	%f200, %f198, %f182, %f176;
	fma.rn.f32 	%f201, %f198, %f184, %f177;
	fma.rn.f32 	%f202, %f198, %f186, %f178;
	ld.shared.f32 	%f203, [%r8+-104];
	ld.shared.f32 	%f204, [%r105+660];
	fma.rn.f32 	%f205, %f203, %f204, %f181;
	ld.shared.f32 	%f206, [%r105+664];
	fma.rn.f32 	%f207, %f203, %f206, %f183;
	ld.shared.f32 	%f208, [%r105+668];
	fma.rn.f32 	%f209, %f203, %f208, %f185;
	ld.shared.f32 	%f210, [%r105+672];
	fma.rn.f32 	%f211, %f203, %f210, %f187;
	ld.shared.f32 	%f212, [%r8+28];
	fma.rn.f32 	%f213, %f212, %f204, %f189;
	fma.rn.f32 	%f214, %f212, %f206, %f190;
	fma.rn.f32 	%f215, %f212, %f208, %f191;
	fma.rn.f32 	%f216, %f212, %f210, %f192;
	ld.shared.f32 	%f217, [%r8+160];
	fma.rn.f32 	%f218, %f217, %f204, %f194;
	fma.rn.f32 	%f219, %f217, %f206, %f195;
	fma.rn.f32 	%f220, %f217, %f208, %f196;
	fma.rn.f32 	%f221, %f217, %f210, %f197;
	ld.shared.f32 	%f222, [%r8+292];
	fma.rn.f32 	%f223, %f222, %f204, %f199;
	fma.rn.f32 	%f224, %f222, %f206, %f200;
	fma.rn.f32 	%f225, %f222, %f208, %f201;
	fma.rn.f32 	%f226, %f222, %f210, %f202;
	ld.shared.f32 	%f227, [%r8+-100];
	ld.shared.f32 	%f228, [%r105+792];
	fma.rn.f32 	%f229, %f227, %f228, %f205;
	ld.shared.f32 	%f230, [%r105+796];
	fma.rn.f32 	%f231, %f227, %f230, %f207;
	ld.shared.f32 	%f232, [%r105+800];
	fma.rn.f32 	%f233, %f227, %f232, %f209;
	ld.shared.f32 	%f234, [%r105+804];
	fma.rn.f32 	%f235, %f227, %f234, %f211;
	ld.shared.f32 	%f236, [%r8+32];
	fma.rn.f32 	%f237, %f236, %f228, %f213;
	fma.rn.f32 	%f238, %f236, %f230, %f214;
	fma.rn.f32 	%f239, %f236, %f232, %f215;
	fma.rn.f32 	%f240, %f236, %f234, %f216;
	ld.shared.f32 	%f241, [%r8+164];
	fma.rn.f32 	%f242, %f241, %f228, %f218;
	fma.rn.f32 	%f243, %f241, %f230, %f219;
	fma.rn.f32 	%f244, %f241, %f232, %f220;
	fma.rn.f32 	%f245, %f241, %f234, %f221;
	ld.shared.f32 	%f246, [%r8+296];
	fma.rn.f32 	%f247, %f246, %f228, %f223;
	fma.rn.f32 	%f248, %f246, %f230, %f224;
	fma.rn.f32 	%f249, %f246, %f232, %f225;
	fma.rn.f32 	%f250, %f246, %f234, %f226;
	ld.shared.f32 	%f251, [%r8+-96];
	ld.shared.f32 	%f252, [%r105+924];
	fma.rn.f32 	%f253, %f251, %f252, %f229;
	ld.shared.f32 	%f254, [%r105+928];
	fma.rn.f32 	%f255, %f251, %f254, %f231;
	ld.shared.f32 	%f256, [%r105+932];
	fma.rn.f32 	%f257, %f251, %f256, %f233;
	ld.shared.f32 	%f258, [%r105+936];
	fma.rn.f32 	%f259, %f251, %f258, %f235;
	ld.shared.f32 	%f260, [%r8+36];
	fma.rn.f32 	%f261, %f260, %f252, %f237;
	fma.rn.f32 	%f262, %f260, %f254, %f238;
	fma.rn.f32 	%f263, %f260, %f256, %f239;
	fma.rn.f32 	%f264, %f260, %f258, %f240;
	ld.shared.f32 	%f265, [%r8+168];
	fma.rn.f32 	%f266, %f265, %f252, %f242;
	fma.rn.f32 	%f267, %f265, %f254, %f243;
	fma.rn.f32 	%f268, %f265, %f256, %f244;
	fma.rn.f32 	%f269, %f265, %f258, %f245;
	ld.shared.f32 	%f270, [%r8+300];
	fma.rn.f32 	%f271, %f270, %f252, %f247;
	fma.rn.f32 	%f272, %f270, %f254, %f248;
	fma.rn.f32 	%f273, %f270, %f256, %f249;
	fma.rn.f32 	%f274, %f270, %f258, %f250;
	ld.shared.f32 	%f275, [%r8+-92];
	ld.shared.f32 	%f276, [%r105+1056];
	fma.rn.f32 	%f277, %f275, %f276, %f253;
	ld.shared.f32 	%f278, [%r105+1060];
	fma.rn.f32 	%f279, %f275, %f278, %f255;
	ld.shared.f32 	%f280, [%r105+1064];
	fma.rn.f32 	%f281, %f275, %f280, %f257;
	ld.shared.f32 	%f282, [%r105+1068];
	fma.rn.f32 	%f283, %f275, %f282, %f259;
	ld.shared.f32 	%f284, [%r8+40];
	fma.rn.f32 	%f285, %f284, %f276, %f261;
	fma.rn.f32 	%f286, %f284, %f278, %f262;
	fma.rn.f32 	%f287, %f284, %f280, %f263;
	fma.rn.f32 	%f288, %f284, %f282, %f264;
	ld.shared.f32 	%f289, [%r8+172];
	fma.rn.f32 	%f290, %f289, %f276, %f266;
	fma.rn.f32 	%f291, %f289, %f278, %f267;
	fma.rn.f32 	%f292, %f289, %f280, %f268;
	fma.rn.f32 	%f293, %f289, %f282, %f269;
	ld.shared.f32 	%f294, [%r8+304];
	fma.rn.f32 	%f295, %f294, %f276, %f271;
	fma.rn.f32 	%f296, %f294, %f278, %f272;
	fma.rn.f32 	%f297, %f294, %f280, %f273;
	fma.rn.f32 	%f298, %f294, %f282, %f274;
	ld.shared.f32 	%f299, [%r8+-88];
	ld.shared.f32 	%f300, [%r105+1188];
	fma.rn.f32 	%f301, %f299, %f300, %f277;
	ld.shared.f32 	%f302, [%r105+1192];
	fma.rn.f32 	%f303, %f299, %f302, %f279;
	ld.shared.f32 	%f304, [%r105+1196];
	fma.rn.f32 	%f305, %f299, %f304, %f281;
	ld.shared.f32 	%f306, [%r105+1200];
	fma.rn.f32 	%f307, %f299, %f306, %f283;
	ld.shared.f32 	%f308, [%r8+44];
	fma.rn.f32 	%f309, %f308, %f300, %f285;
	fma.rn.f32 	%f310, %f308, %f302, %f286;
	fma.rn.f32 	%f311, %f308, %f304, %f287;
	fma.rn.f32 	%f312, %f308, %f306, %f288;
	ld.shared.f32 	%f313, [%r8+176];
	fma.rn.f32 	%f314, %f313, %f300, %f290;
	fma.rn.f32 	%f315, %f313, %f302, %f291;
	fma.rn.f32 	%f316, %f313, %f304, %f292;
	fma.rn.f32 	%f317, %f313, %f306, %f293;
	ld.shared.f32 	%f318, [%r8+308];
	fma.rn.f32 	%f319, %f318, %f300, %f295;
	fma.rn.f32 	%f320, %f318, %f302, %f296;
	fma.rn.f32 	%f321, %f318, %f304, %f297;
	fma.rn.f32 	%f322, %f318, %f306, %f298;
	ld.shared.f32 	%f323, [%r8+-84];
	ld.shared.f32 	%f324, [%r105+1320];
	fma.rn.f32 	%f325, %f323, %f324, %f301;
	ld.shared.f32 	%f326, [%r105+1324];
	fma.rn.f32 	%f327, %f323, %f326, %f303;
	ld.shared.f32 	%f328, [%r105+1328];
	fma.rn.f32 	%f329, %f323, %f328, %f305;
	ld.shared.f32 	%f330, [%r105+1332];
	fma.rn.f32 	%f331, %f323, %f330, %f307;
	ld.shared.f32 	%f332, [%r8+48];
	fma.rn.f32 	%f333, %f332, %f324, %f309;
	fma.rn.f32 	%f334, %f332, %f326, %f310;
	fma.rn.f32 	%f335, %f332, %f328, %f311;
	fma.rn.f32 	%f336, %f332, %f330, %f312;
	ld.shared.f32 	%f337, [%r8+180];
	fma.rn.f32 	%f338, %f337, %f324, %f314;
	fma.rn.f32 	%f339, %f337, %f326, %f315;
	fma.rn.f32 	%f340, %f337, %f328, %f316;
	fma.rn.f32 	%f341, %f337, %f330, %f317;
	ld.shared.f32 	%f342, [%r8+312];
	fma.rn.f32 	%f343, %f342, %f324, %f319;
	fma.rn.f32 	%f344, %f342, %f326, %f320;
	fma.rn.f32 	%f345, %f342, %f328, %f321;
	fma.rn.f32 	%f346, %f342, %f330, %f322;
	ld.shared.f32 	%f347, [%r8+-80];
	ld.shared.f32 	%f348, [%r105+1452];
	fma.rn.f32 	%f349, %f347, %f348, %f325;
	ld.shared.f32 	%f350, [%r105+1456];
	fma.rn.f32 	%f351, %f347, %f350, %f327;
	ld.shared.f32 	%f352, [%r105+1460];
	fma.rn.f32 	%f353, %f347, %f352, %f329;
	ld.shared.f32 	%f354, [%r105+1464];
	fma.rn.f32 	%f355, %f347, %f354, %f331;
	ld.shared.f32 	%f356, [%r8+52];
	fma.rn.f32 	%f357, %f356, %f348, %f333;
	fma.rn.f32 	%f358, %f356, %f350, %f334;
	fma.rn.f32 	%f359, %f356, %f352, %f335;
	fma.rn.f32 	%f360, %f356, %f354, %f336;
	ld.shared.f32 	%f361, [%r8+184];
	fma.rn.f32 	%f362, %f361, %f348, %f338;
	fma.rn.f32 	%f363, %f361, %f350, %f339;
	fma.rn.f32 	%f364, %f361, %f352, %f340;
	fma.rn.f32 	%f365, %f361, %f354, %f341;
	ld.shared.f32 	%f366, [%r8+316];
	fma.rn.f32 	%f367, %f366, %f348, %f343;
	fma.rn.f32 	%f368, %f366, %f350, %f344;
	fma.rn.f32 	%f369, %f366, %f352, %f345;
	fma.rn.f32 	%f370, %f366, %f354, %f346;
	ld.shared.f32 	%f371, [%r8+-76];
	ld.shared.f32 	%f372, [%r105+1584];
	fma.rn.f32 	%f373, %f371, %f372, %f349;
	ld.shared.f32 	%f374, [%r105+1588];
	fma.rn.f32 	%f375, %f371, %f374, %f351;
	ld.shared.f32 	%f376, [%r105+1592];
	fma.rn.f32 	%f377, %f371, %f376, %f353;
	ld.shared.f32 	%f378, [%r105+1596];
	fma.rn.f32 	%f379, %f371, %f378, %f355;
	ld.shared.f32 	%f380, [%r8+56];
	fma.rn.f32 	%f381, %f380, %f372, %f357;
	fma.rn.f32 	%f382, %f380, %f374, %f358;
	fma.rn.f32 	%f383, %f380, %f376, %f359;
	fma.rn.f32 	%f384, %f380, %f378, %f360;
	ld.shared.f32 	%f385, [%r8+188];
	fma.rn.f32 	%f386, %f385, %f372, %f362;
	fma.rn.f32 	%f387, %f385, %f374, %f363;
	fma.rn.f32 	%f388, %f385, %f376, %f364;
	fma.rn.f32 	%f389, %f385, %f378, %f365;
	ld.shared.f32 	%f390, [%r8+320];
	fma.rn.f32 	%f391, %f390, %f372, %f367;
	fma.rn.f32 	%f392, %f390, %f374, %f368;
	fma.rn.f32 	%f393, %f390, %f376, %f369;
	fma.rn.f32 	%f394, %f390, %f378, %f370;
	ld.shared.f32 	%f395, [%r8+-72];
	ld.shared.f32 	%f396, [%r105+1716];
	fma.rn.f32 	%f397, %f395, %f396, %f373;
	ld.shared.f32 	%f398, [%r105+1720];
	fma.rn.f32 	%f399, %f395, %f398, %f375;
	ld.shared.f32 	%f400, [%r105+1724];
	fma.rn.f32 	%f401, %f395, %f400, %f377;
	ld.shared.f32 	%f402, [%r105+1728];
	fma.rn.f32 	%f403, %f395, %f402, %f379;
	ld.shared.f32 	%f404, [%r8+60];
	fma.rn.f32 	%f405, %f404, %f396, %f381;
	fma.rn.f32 	%f406, %f404, %f398, %f382;
	fma.rn.f32 	%f407, %f404, %f400, %f383;
	fma.rn.f32 	%f408, %f404, %f402, %f384;
	ld.shared.f32 	%f409, [%r8+192];
	fma.rn.f32 	%f410, %f409, %f396, %f386;
	fma.rn.f32 	%f411, %f409, %f398, %f387;
	fma.rn.f32 	%f412, %f409, %f400, %f388;
	fma.rn.f32 	%f413, %f409, %f402, %f389;
	ld.shared.f32 	%f414, [%r8+324];
	fma.rn.f32 	%f415, %f414, %f396, %f391;
	fma.rn.f32 	%f416, %f414, %f398, %f392;
	fma.rn.f32 	%f417, %f414, %f400, %f393;
	fma.rn.f32 	%f418, %f414, %f402, %f394;
	ld.shared.f32 	%f419, [%r8+-68];
	ld.shared.f32 	%f420, [%r105+1848];
	fma.rn.f32 	%f421, %f419, %f420, %f397;
	ld.shared.f32 	%f422, [%r105+1852];
	fma.rn.f32 	%f423, %f419, %f422, %f399;
	ld.shared.f32 	%f424, [%r105+1856];
	fma.rn.f32 	%f425, %f419, %f424, %f401;
	ld.shared.f32 	%f426, [%r105+1860];
	fma.rn.f32 	%f427, %f419, %f426, %f403;
	ld.shared.f32 	%f428, [%r8+64];
	fma.rn.f32 	%f429, %f428, %f420, %f405;
	fma.rn.f32 	%f430, %f428, %f422, %f406;
	fma.rn.f32 	%f431, %f428, %f424, %f407;
	fma.rn.f32 	%f432, %f428, %f426, %f408;
	ld.shared.f32 	%f433, [%r8+196];
	fma.rn.f32 	%f434, %f433, %f420, %f410;
	fma.rn.f32 	%f435, %f433, %f422, %f411;
	fma.rn.f32 	%f436, %f433, %f424, %f412;
	fma.rn.f32 	%f437, %f433, %f426, %f413;
	ld.shared.f32 	%f438, [%r8+328];
	fma.rn.f32 	%f439, %f438, %f420, %f415;
	fma.rn.f32 	%f440, %f438, %f422, %f416;
	fma.rn.f32 	%f441, %f438, %f424, %f417;
	fma.rn.f32 	%f442, %f438, %f426, %f418;
	ld.shared.f32 	%f443, [%r8+-64];
	ld.shared.f32 	%f444, [%r105+1980];
	fma.rn.f32 	%f445, %f443, %f444, %f421;
	ld.shared.f32 	%f446, [%r105+1984];
	fma.rn.f32 	%f447, %f443, %f446, %f423;
	ld.shared.f32 	%f448, [%r105+1988];
	fma.rn.f32 	%f449, %f443, %f448, %f425;
	ld.shared.f32 	%f450, [%r105+1992];
	fma.rn.f32 	%f451, %f443, %f450, %f427;
	ld.shared.f32 	%f452, [%r8+68];
	fma.rn.f32 	%f453, %f452, %f444, %f429;
	fma.rn.f32 	%f454, %f452, %f446, %f430;
	fma.rn.f32 	%f455, %f452, %f448, %f431;
	fma.rn.f32 	%f456, %f452, %f450, %f432;
	ld.shared.f32 	%f457, [%r8+200];
	fma.rn.f32 	%f458, %f457, %f444, %f434;
	fma.rn.f32 	%f459, %f457, %f446, %f435;
	fma.rn.f32 	%f460, %f457, %f448, %f436;
	fma.rn.f32 	%f461, %f457, %f450, %f437;
	ld.shared.f32 	%f462, [%r8+332];
	fma.rn.f32 	%f463, %f462, %f444, %f439;
	fma.rn.f32 	%f464, %f462, %f446, %f440;
	fma.rn.f32 	%f465, %f462, %f448, %f441;
	fma.rn.f32 	%f466, %f462, %f450, %f442;
	ld.shared.f32 	%f467, [%r8+-60];
	ld.shared.f32 	%f468, [%r105+2112];
	fma.rn.f32 	%f469, %f467, %f468, %f445;
	ld.shared.f32 	%f470, [%r105+2116];
	fma.rn.f32 	%f471, %f467, %f470, %f447;
	ld.shared.f32 	%f472, [%r105+2120];
	fma.rn.f32 	%f473, %f467, %f472, %f449;
	ld.shared.f32 	%f474, [%r105+2124];
	fma.rn.f32 	%f475, %f467, %f474, %f451;
	ld.shared.f32 	%f476, [%r8+72];
	fma.rn.f32 	%f477, %f476, %f468, %f453;
	fma.rn.f32 	%f478, %f476, %f470, %f454;
	fma.rn.f32 	%f479, %f476, %f472, %f455;
	fma.rn.f32 	%f480, %f476, %f474, %f456;
	ld.shared.f32 	%f481, [%r8+204];
	fma.rn.f32 	%f482, %f481, %f468, %f458;
	fma.rn.f32 	%f483, %f481, %f470, %f459;
	fma.rn.f32 	%f484, %f481, %f472, %f460;
	fma.rn.f32 	%f485, %f481, %f474, %f461;
	ld.shared.f32 	%f486, [%r8+336];
	fma.rn.f32 	%f487, %f486, %f468, %f463;
	fma.rn.f32 	%f488, %f486, %f470, %f464;
	fma.rn.f32 	%f489, %f486, %f472, %f465;
	fma.rn.f32 	%f490, %f486, %f474, %f466;
	ld.shared.f32 	%f491, [%r8+-56];
	ld.shared.f32 	%f492, [%r105+2244];
	fma.rn.f32 	%f493, %f491, %f492, %f469;
	ld.shared.f32 	%f494, [%r105+2248];
	fma.rn.f32 	%f495, %f491, %f494, %f471;
	ld.shared.f32 	%f496, [%r105+2252];
	fma.rn.f32 	%f497, %f491, %f496, %f473;
	ld.shared.f32 	%f498, [%r105+2256];
	fma.rn.f32 	%f499, %f491, %f498, %f475;
	ld.shared.f32 	%f500, [%r8+76];
	fma.rn.f32 	%f501, %f500, %f492, %f477;
	fma.rn.f32 	%f502, %f500, %f494, %f478;
	fma.rn.f32 	%f503, %f500, %f496, %f479;
	fma.rn.f32 	%f504, %f500, %f498, %f480;
	ld.shared.f32 	%f505, [%r8+208];
	fma.rn.f32 	%f506, %f505, %f492, %f482;
	fma.rn.f32 	%f507, %f505, %f494, %f483;
	fma.rn.f32 	%f508, %f505, %f496, %f484;
	fma.rn.f32 	%f509, %f505, %f498, %f485;
	ld.shared.f32 	%f510, [%r8+340];
	fma.rn.f32 	%f511, %f510, %f492, %f487;
	fma.rn.f32 	%f512, %f510, %f494, %f488;
	fma.rn.f32 	%f513, %f510, %f496, %f489;
	fma.rn.f32 	%f514, %f510, %f498, %f490;
	ld.shared.f32 	%f515, [%r8+-52];
	ld.shared.f32 	%f516, [%r105+2376];
	fma.rn.f32 	%f517, %f515, %f516, %f493;
	ld.shared.f32 	%f518, [%r105+2380];
	fma.rn.f32 	%f519, %f515, %f518, %f495;
	ld.shared.f32 	%f520, [%r105+2384];
	fma.rn.f32 	%f521, %f515, %f520, %f497;
	ld.shared.f32 	%f522, [%r105+2388];
	fma.rn.f32 	%f523, %f515, %f522, %f499;
	ld.shared.f32 	%f524, [%r8+80];
	fma.rn.f32 	%f525, %f524, %f516, %f501;
	fma.rn.f32 	%f526, %f524, %f518, %f502;
	fma.rn.f32 	%f527, %f524, %f520, %f503;
	fma.rn.f32 	%f528, %f524, %f522, %f504;
	ld.shared.f32 	%f529, [%r8+212];
	fma.rn.f32 	%f530, %f529, %f516, %f506;
	fma.rn.f32 	%f531, %f529, %f518, %f507;
	fma.rn.f32 	%f532, %f529, %f520, %f508;
	fma.rn.f32 	%f533, %f529, %f522, %f509;
	ld.shared.f32 	%f534, [%r8+344];
	fma.rn.f32 	%f535, %f534, %f516, %f511;
	fma.rn.f32 	%f536, %f534, %f518, %f512;
	fma.rn.f32 	%f537, %f534, %f520, %f513;
	fma.rn.f32 	%f538, %f534, %f522, %f514;
	ld.shared.f32 	%f539, [%r8+-48];
	ld.shared.f32 	%f540, [%r105+2508];
	fma.rn.f32 	%f541, %f539, %f540, %f517;
	ld.shared.f32 	%f542, [%r105+2512];
	fma.rn.f32 	%f543, %f539, %f542, %f519;
	ld.shared.f32 	%f544, [%r105+2516];
	fma.rn.f32 	%f545, %f539, %f544, %f521;
	ld.shared.f32 	%f546, [%r105+2520];
	fma.rn.f32 	%f547, %f539, %f546, %f523;
	ld.shared.f32 	%f548, [%r8+84];
	fma.rn.f32 	%f549, %f548, %f540, %f525;
	fma.rn.f32 	%f550, %f548, %f542, %f526;
	fma.rn.f32 	%f551, %f548, %f544, %f527;
	fma.rn.f32 	%f552, %f548, %f546, %f528;
	ld.shared.f32 	%f553, [%r8+216];
	fma.rn.f32 	%f554, %f553, %f540, %f530;
	fma.rn.f32 	%f555, %f553, %f542, %f531;
	fma.rn.f32 	%f556, %f553, %f544, %f532;
	fma.rn.f32 	%f557, %f553, %f546, %f533;
	ld.shared.f32 	%f558, [%r8+348];
	fma.rn.f32 	%f559, %f558, %f540, %f535;
	fma.rn.f32 	%f560, %f558, %f542, %f536;
	fma.rn.f32 	%f561, %f558, %f544, %f537;
	fma.rn.f32 	%f562, %f558, %f546, %f538;
	ld.shared.f32 	%f563, [%r8+-44];
	ld.shared.f32 	%f564, [%r105+2640];
	fma.rn.f32 	%f565, %f563, %f564, %f541;
	ld.shared.f32 	%f566, [%r105+2644];
	fma.rn.f32 	%f567, %f563, %f566, %f543;
	ld.shared.f32 	%f568, [%r105+2648];
	fma.rn.f32 	%f569, %f563, %f568, %f545;
	ld.shared.f32 	%f570, [%r105+2652];
	fma.rn.f32 	%f571, %f563, %f570, %f547;
	ld.shared.f32 	%f572, [%r8+88];
	fma.rn.f32 	%f573, %f572, %f564, %f549;
	fma.rn.f32 	%f574, %f572, %f566, %f550;
	fma.rn.f32 	%f575, %f572, %f568, %f551;
	fma.rn.f32 	%f576, %f572, %f570, %f552;
	ld.shared.f32 	%f577, [%r8+220];
	fma.rn.f32 	%f578, %f577, %f564, %f554;
	fma.rn.f32 	%f579, %f577, %f566, %f555;
	fma.rn.f32 	%f580, %f577, %f568, %f556;
	fma.rn.f32 	%f581, %f577, %f570, %f557;
	ld.shared.f32 	%f582, [%r8+352];
	fma.rn.f32 	%f583, %f582, %f564, %f559;
	fma.rn.f32 	%f584, %f582, %f566, %f560;
	fma.rn.f32 	%f585, %f582, %f568, %f561;
	fma.rn.f32 	%f586, %f582, %f570, %f562;
	ld.shared.f32 	%f587, [%r8+-40];
	ld.shared.f32 	%f588, [%r105+2772];
	fma.rn.f32 	%f589, %f587, %f588, %f565;
	ld.shared.f32 	%f590, [%r105+2776];
	fma.rn.f32 	%f591, %f587, %f590, %f567;
	ld.shared.f32 	%f592, [%r105+2780];
	fma.rn.f32 	%f593, %f587, %f592, %f569;
	ld.shared.f32 	%f594, [%r105+2784];
	fma.rn.f32 	%f595, %f587, %f594, %f571;
	ld.shared.f32 	%f596, [%r8+92];
	fma.rn.f32 	%f597, %f596, %f588, %f573;
	fma.rn.f32 	%f598, %f596, %f590, %f574;
	fma.rn.f32 	%f599, %f596, %f592, %f575;
	fma.rn.f32 	%f600, %f596, %f594, %f576;
	ld.shared.f32 	%f601, [%r8+224];
	fma.rn.f32 	%f602, %f601, %f588, %f578;
	fma.rn.f32 	%f603, %f601, %f590, %f579;
	fma.rn.f32 	%f604, %f601, %f592, %f580;
	fma.rn.f32 	%f605, %f601, %f594, %f581;
	ld.shared.f32 	%f606, [%r8+356];
	fma.rn.f32 	%f607, %f606, %f588, %f583;
	fma.rn.f32 	%f608, %f606, %f590, %f584;
	fma.rn.f32 	%f609, %f606, %f592, %f585;
	fma.rn.f32 	%f610, %f606, %f594, %f586;
	ld.shared.f32 	%f611, [%r8+-36];
	ld.shared.f32 	%f612, [%r105+2904];
	fma.rn.f32 	%f613, %f611, %f612, %f589;
	ld.shared.f32 	%f614, [%r105+2908];
	fma.rn.f32 	%f615, %f611, %f614, %f591;
	ld.shared.f32 	%f616, [%r105+2912];
	fma.rn.f32 	%f617, %f611, %f616, %f593;
	ld.shared.f32 	%f618, [%r105+2916];
	fma.rn.f32 	%f619, %f611, %f618, %f595;
	ld.shared.f32 	%f620, [%r8+96];
	fma.rn.f32 	%f621, %f620, %f612, %f597;
	fma.rn.f32 	%f622, %f620, %f614, %f598;
	fma.rn.f32 	%f623, %f620, %f616, %f599;
	fma.rn.f32 	%f624, %f620, %f618, %f600;
	ld.shared.f32 	%f625, [%r8+228];
	fma.rn.f32 	%f626, %f625, %f612, %f602;
	fma.rn.f32 	%f627, %f625, %f614, %f603;
	fma.rn.f32 	%f628, %f625, %f616, %f604;
	fma.rn.f32 	%f629, %f625, %f618, %f605;
	ld.shared.f32 	%f630, [%r8+360];
	fma.rn.f32 	%f631, %f630, %f612, %f607;
	fma.rn.f32 	%f632, %f630, %f614, %f608;
	fma.rn.f32 	%f633, %f630, %f616, %f609;
	fma.rn.f32 	%f634, %f630, %f618, %f610;
	ld.shared.f32 	%f635, [%r8+-32];
	ld.shared.f32 	%f636, [%r105+3036];
	fma.rn.f32 	%f637, %f635, %f636, %f613;
	ld.shared.f32 	%f638, [%r105+3040];
	fma.rn.f32 	%f639, %f635, %f638, %f615;
	ld.shared.f32 	%f640, [%r105+3044];
	fma.rn.f32 	%f641, %f635, %f640, %f617;
	ld.shared.f32 	%f642, [%r105+3048];
	fma.rn.f32 	%f643, %f635, %f642, %f619;
	ld.shared.f32 	%f644, [%r8+100];
	fma.rn.f32 	%f645, %f644, %f636, %f621;
	fma.rn.f32 	%f646, %f644, %f638, %f622;
	fma.rn.f32 	%f647, %f644, %f640, %f623;
	fma.rn.f32 	%f648, %f644, %f642, %f624;
	ld.shared.f32 	%f649, [%r8+232];
	fma.rn.f32 	%f650, %f649, %f636, %f626;
	fma.rn.f32 	%f651, %f649, %f638, %f627;
	fma.rn.f32 	%f652, %f649, %f640, %f628;
	fma.rn.f32 	%f653, %f649, %f642, %f629;
	ld.shared.f32 	%f654, [%r8+364];
	fma.rn.f32 	%f655, %f654, %f636, %f631;
	fma.rn.f32 	%f656, %f654, %f638, %f632;
	fma.rn.f32 	%f657, %f654, %f640, %f633;
	fma.rn.f32 	%f658, %f654, %f642, %f634;
	ld.shared.f32 	%f659, [%r8+-28];
	ld.shared.f32 	%f660, [%r105+3168];
	fma.rn.f32 	%f661, %f659, %f660, %f637;
	ld.shared.f32 	%f662, [%r105+3172];
	fma.rn.f32 	%f663, %f659, %f662, %f639;
	ld.shared.f32 	%f664, [%r105+3176];
	fma.rn.f32 	%f665, %f659, %f664, %f641;
	ld.shared.f32 	%f666, [%r105+3180];
	fma.rn.f32 	%f667, %f659, %f666, %f643;
	ld.shared.f32 	%f668, [%r8+104];
	fma.rn.f32 	%f669, %f668, %f660, %f645;
	fma.rn.f32 	%f670, %f668, %f662, %f646;
	fma.rn.f32 	%f671, %f668, %f664, %f647;
	fma.rn.f32 	%f672, %f668, %f666, %f648;
	ld.shared.f32 	%f673, [%r8+236];
	fma.rn.f32 	%f674, %f673, %f660, %f650;
	fma.rn.f32 	%f675, %f673, %f662, %f651;
	fma.rn.f32 	%f676, %f673, %f664, %f652;
	fma.rn.f32 	%f677, %f673, %f666, %f653;
	ld.shared.f32 	%f678, [%r8+368];
	fma.rn.f32 	%f679, %f678, %f660, %f655;
	fma.rn.f32 	%f680, %f678, %f662, %f656;
	fma.rn.f32 	%f681, %f678, %f664, %f657;
	fma.rn.f32 	%f682, %f678, %f666, %f658;
	ld.shared.f32 	%f683, [%r8+-24];
	ld.shared.f32 	%f684, [%r105+3300];
	fma.rn.f32 	%f685, %f683, %f684, %f661;
	ld.shared.f32 	%f686, [%r105+3304];
	fma.rn.f32 	%f687, %f683, %f686, %f663;
	ld.shared.f32 	%f688, [%r105+3308];
	fma.rn.f32 	%f689, %f683, %f688, %f665;
	ld.shared.f32 	%f690, [%r105+3312];
	fma.rn.f32 	%f691, %f683, %f690, %f667;
	ld.shared.f32 	%f692, [%r8+108];
	fma.rn.f32 	%f693, %f692, %f684, %f669;
	fma.rn.f32 	%f694, %f692, %f686, %f670;
	fma.rn.f32 	%f695, %f692, %f688, %f671;
	fma.rn.f32 	%f696, %f692, %f690, %f672;
	ld.shared.f32 	%f697, [%r8+240];
	fma.rn.f32 	%f698, %f697, %f684, %f674;
	fma.rn.f32 	%f699, %f697, %f686, %f675;
	fma.rn.f32 	%f700, %f697, %f688, %f676;
	fma.rn.f32 	%f701, %f697, %f690, %f677;
	ld.shared.f32 	%f702, [%r8+372];
	fma.rn.f32 	%f703, %f702, %f684, %f679;
	fma.rn.f32 	%f704, %f702, %f686, %f680;
	fma.rn.f32 	%f705, %f702, %f688, %f681;
	fma.rn.f32 	%f706, %f702, %f690, %f682;
	ld.shared.f32 	%f707, [%r8+-20];
	ld.shared.f32 	%f708, [%r105+3432];
	fma.rn.f32 	%f709, %f707, %f708, %f685;
	ld.shared.f32 	%f710, [%r105+3436];
	fma.rn.f32 	%f711, %f707, %f710, %f687;
	ld.shared.f32 	%f712, [%r105+3440];
	fma.rn.f32 	%f713, %f707, %f712, %f689;
	ld.shared.f32 	%f714, [%r105+3444];
	fma.rn.f32 	%f715, %f707, %f714, %f691;
	ld.shared.f32 	%f716, [%r8+112];
	fma.rn.f32 	%f717, %f716, %f708, %f693;
	fma.rn.f32 	%f718, %f716, %f710, %f694;
	fma.rn.f32 	%f719, %f716, %f712, %f695;
	fma.rn.f32 	%f720, %f716, %f714, %f696;
	ld.shared.f32 	%f721, [%r8+244];
	fma.rn.f32 	%f722, %f721, %f708, %f698;
	fma.rn.f32 	%f723, %f721, %f710, %f699;
	fma.rn.f32 	%f724, %f721, %f712, %f700;
	fma.rn.f32 	%f725, %f721, %f714, %f701;
	ld.shared.f32 	%f726, [%r8+376];
	fma.rn.f32 	%f727, %f726, %f708, %f703;
	fma.rn.f32 	%f728, %f726, %f710, %f704;
	fma.rn.f32 	%f729, %f726, %f712, %f705;
	fma.rn.f32 	%f730, %f726, %f714, %f706;
	ld.shared.f32 	%f731, [%r8+-16];
	ld.shared.f32 	%f732, [%r105+3564];
	fma.rn.f32 	%f733, %f731, %f732, %f709;
	ld.shared.f32 	%f734, [%r105+3568];
	fma.rn.f32 	%f735, %f731, %f734, %f711;
	ld.shared.f32 	%f736, [%r105+3572];
	fma.rn.f32 	%f737, %f731, %f736, %f713;
	ld.shared.f32 	%f738, [%r105+3576];
	fma.rn.f32 	%f739, %f731, %f738, %f715;
	ld.shared.f32 	%f740, [%r8+116];
	fma.rn.f32 	%f741, %f740, %f732, %f717;
	fma.rn.f32 	%f742, %f740, %f734, %f718;
	fma.rn.f32 	%f743, %f740, %f736, %f719;
	fma.rn.f32 	%f744, %f740, %f738, %f720;
	ld.shared.f32 	%f745, [%r8+248];
	fma.rn.f32 	%f746, %f745, %f732, %f722;
	fma.rn.f32 	%f747, %f745, %f734, %f723;
	fma.rn.f32 	%f748, %f745, %f736, %f724;
	fma.rn.f32 	%f749, %f745, %f738, %f725;
	ld.shared.f32 	%f750, [%r8+380];
	fma.rn.f32 	%f751, %f750, %f732, %f727;
	fma.rn.f32 	%f752, %f750, %f734, %f728;
	fma.rn.f32 	%f753, %f750, %f736, %f729;
	fma.rn.f32 	%f754, %f750, %f738, %f730;
	ld.shared.f32 	%f755, [%r8+-12];
	ld.shared.f32 	%f756, [%r105+3696];
	fma.rn.f32 	%f757, %f755, %f756, %f733;
	ld.shared.f32 	%f758, [%r105+3700];
	fma.rn.f32 	%f759, %f755, %f758, %f735;
	ld.shared.f32 	%f760, [%r105+3704];
	fma.rn.f32 	%f761, %f755, %f760, %f737;
	ld.shared.f32 	%f762, [%r105+3708];
	fma.rn.f32 	%f763, %f755, %f762, %f739;
	ld.shared.f32 	%f764, [%r8+120];
	fma.rn.f32 	%f765, %f764, %f756, %f741;
	fma.rn.f32 	%f766, %f764, %f758, %f742;
	fma.rn.f32 	%f767, %f764, %f760, %f743;
	fma.rn.f32 	%f768, %f764, %f762, %f744;
	ld.shared.f32 	%f769, [%r8+252];
	fma.rn.f32 	%f770, %f769, %f756, %f746;
	fma.rn.f32 	%f771, %f769, %f758, %f747;
	fma.rn.f32 	%f772, %f769, %f760, %f748;
	fma.rn.f32 	%f773, %f769, %f762, %f749;
	ld.shared.f32 	%f774, [%r8+384];
	fma.rn.f32 	%f775, %f774, %f756, %f751;
	fma.rn.f32 	%f776, %f774, %f758, %f752;
	fma.rn.f32 	%f777, %f774, %f760, %f753;
	fma.rn.f32 	%f778, %f774, %f762, %f754;
	ld.shared.f32 	%f779, [%r8+-8];
	ld.shared.f32 	%f780, [%r105+3828];
	fma.rn.f32 	%f781, %f779, %f780, %f757;
	ld.shared.f32 	%f782, [%r105+3832];
	fma.rn.f32 	%f783, %f779, %f782, %f759;
	ld.shared.f32 	%f784, [%r105+3836];
	fma.rn.f32 	%f785, %f779, %f784, %f761;
	ld.shared.f32 	%f786, [%r105+3840];
	fma.rn.f32 	%f787, %f779, %f786, %f763;
	ld.shared.f32 	%f788, [%r8+124];
	fma.rn.f32 	%f789, %f788, %f780, %f765;
	fma.rn.f32 	%f790, %f788, %f782, %f766;
	fma.rn.f32 	%f791, %f788, %f784, %f767;
	fma.rn.f32 	%f792, %f788, %f786, %f768;
	ld.shared.f32 	%f793, [%r8+256];
	fma.rn.f32 	%f794, %f793, %f780, %f770;
	fma.rn.f32 	%f795, %f793, %f782, %f771;
	fma.rn.f32 	%f796, %f793, %f784, %f772;
	fma.rn.f32 	%f797, %f793, %f786, %f773;
	ld.shared.f32 	%f798, [%r8+388];
	fma.rn.f32 	%f799, %f798, %f780, %f775;
	fma.rn.f32 	%f800, %f798, %f782, %f776;
	fma.rn.f32 	%f801, %f798, %f784, %f777;
	fma.rn.f32 	%f802, %f798, %f786, %f778;
	ld.shared.f32 	%f803, [%r8+-4];
	ld.shared.f32 	%f804, [%r105+3960];
	fma.rn.f32 	%f805, %f803, %f804, %f781;
	ld.shared.f32 	%f806, [%r105+3964];
	fma.rn.f32 	%f807, %f803, %f806, %f783;
	ld.shared.f32 	%f808, [%r105+3968];
	fma.rn.f32 	%f809, %f803, %f808, %f785;
	ld.shared.f32 	%f810, [%r105+3972];
	fma.rn.f32 	%f811, %f803, %f810, %f787;
	ld.shared.f32 	%f812, [%r8+128];
	fma.rn.f32 	%f813, %f812, %f804, %f789;
	fma.rn.f32 	%f814, %f812, %f806, %f790;
	fma.rn.f32 	%f815, %f812, %f808, %f791;
	fma.rn.f32 	%f816, %f812, %f810, %f792;
	ld.shared.f32 	%f817, [%r8+260];
	fma.rn.f32 	%f818, %f817, %f804, %f794;
	fma.rn.f32 	%f819, %f817, %f806, %f795;
	fma.rn.f32 	%f820, %f817, %f808, %f796;
	fma.rn.f32 	%f821, %f817, %f810, %f797;
	ld.shared.f32 	%f822, [%r8+392];
	fma.rn.f32 	%f823, %f822, %f804, %f799;
	fma.rn.f32 	%f824, %f822, %f806, %f800;
	fma.rn.f32 	%f825, %f822, %f808, %f801;
	fma.rn.f32 	%f826, %f822, %f810, %f802;
	ld.shared.f32 	%f827, [%r8];
	ld.shared.f32 	%f828, [%r105+4092];
	fma.rn.f32 	%f866, %f827, %f828, %f805;
	ld.shared.f32 	%f829, [%r105+4096];
	fma.rn.f32 	%f865, %f827, %f829, %f807;
	ld.shared.f32 	%f830, [%r105+4100];
	fma.rn.f32 	%f864, %f827, %f830, %f809;
	ld.shared.f32 	%f831, [%r105+4104];
	fma.rn.f32 	%f863, %f827, %f831, %f811;
	ld.shared.f32 	%f832, [%r8+132];
	fma.rn.f32 	%f862, %f832, %f828, %f813;
	fma.rn.f32 	%f861, %f832, %f829, %f814;
	fma.rn.f32 	%f860, %f832, %f830, %f815;
	fma.rn.f32 	%f859, %f832, %f831, %f816;
	ld.shared.f32 	%f833, [%r8+264];
	fma.rn.f32 	%f858, %f833, %f828, %f818;
	fma.rn.f32 	%f857, %f833, %f829, %f819;
	fma.rn.f32 	%f856, %f833, %f830, %f820;
	fma.rn.f32 	%f855, %f833, %f831, %f821;
	ld.shared.f32 	%f834, [%r8+396];
	fma.rn.f32 	%f854, %f834, %f828, %f823;
	fma.rn.f32 	%f853, %f834, %f829, %f824;
	fma.rn.f32 	%f852, %f834, %f830, %f825;
	fma.rn.f32 	%f851, %f834, %f831, %f826;
	bar.sync 	0;
	add.s32 	%r121, %r121, 1;
	setp.ne.s32 	%p50, %r121, 0;
	add.s32 	%r120, %r120, 32;
	shl.b32 	%r106, %r58, 5;
	add.s32 	%r119, %r119, %r106;
	add.s32 	%r118, %r118, %r106;
	add.s32 	%r117, %r117, %r106;
	add.s32 	%r116, %r116, %r106;
	add.s32 	%r115, %r115, 32;
	add.s32 	%r114, %r114, 32;
	add.s32 	%r113, %r113, 32;
	add.s32 	%r112, %r112, 32;
	add.s32 	%r111, %r111, 32;
	@%p50 bra 	$L__BB2_2;
$L__BB2_59:
	setp.ge.s32 	%p51, %r4, %r56;
	mul.lo.s32 	%r46, %r4, %r58;
	setp.ge.s32 	%p52, %r7, %r58;
	or.pred  	%p53, %p51, %p52;
	@%p53 bra 	$L__BB2_61;
	add.s32 	%r107, %r7, %r46;
	mul.wide.s32 	%rd28, %r107, 4;
	add.s64 	%rd29, %rd3, %rd28;
	st.global.f32 	[%rd29], %f866;
$L__BB2_61:
	setp.ge.s32 	%p54, %r4, %r56;
	add.s32 	%r47, %r7, 1;
	setp.ge.s32 	%p55, %r47, %r58;
	cvt.s64.s32 	%rd30, %r46;
	cvt.s64.s32 	%rd12, %r7;
	add.s64 	%rd31, %rd12, %rd30;
	shl.b64 	%rd32, %rd31, 2;
	add.s64 	%rd13, %rd3, %rd32;
	or.pred  	%p56, %p54, %p55;
	@%p56 bra 	$L__BB2_63;
	st.global.f32 	[%rd13+4], %f865;
$L__BB2_63:
	setp.ge.s32 	%p57, %r4, %r56;
	add.s32 	%r48, %r7, 2;
	setp.ge.s32 	%p58, %r48, %r58;
	or.pred  	%p59, %p57, %p58;
	@%p59 bra 	$L__BB2_65;
	st.global.f32 	[%rd13+8], %f864;
$L__BB2_65:
	setp.ge.s32 	%p60, %r4, %r56;
	add.s32 	%r49, %r7, 3;
	setp.ge.s32 	%p61, %r49, %r58;
	or.pred  	%p62, %p60, %p61;
	@%p62 bra 	$L__BB2_67;
	st.global.f32 	[%rd13+12], %f863;
$L__BB2_67:
	setp.ge.s32 	%p63, %r7, %r58;
	add.s32 	%r50, %r4, 1;
	setp.ge.s32 	%p64, %r50, %r56;
	add.s32 	%r51, %r46, %r58;
	or.pred  	%p65, %p64, %p63;
	@%p65 bra 	$L__BB2_69;
	add.s32 	%r108, %r7, %r51;
	mul.wide.s32 	%rd33, %r108, 4;
	add.s64 	%rd34, %rd3, %rd33;
	st.global.f32 	[%rd34], %f862;
$L__BB2_69:
	setp.ge.s32 	%p66, %r50, %r56;
	setp.ge.s32 	%p67, %r47, %r58;
	cvt.s64.s32 	%rd35, %r51;
	add.s64 	%rd36, %rd12, %rd35;
	shl.b64 	%rd37, %rd36, 2;
	add.s64 	%rd14, %rd3, %rd37;
	or.pred  	%p68, %p66, %p67;
	@%p68 bra 	$L__BB2_71;
	st.global.f32 	[%rd14+4], %f861;
$L__BB2_71:
	setp.ge.s32 	%p69, %r50, %r56;
	setp.ge.s32 	%p70, %r48, %r58;
	or.pred  	%p71, %p69, %p70;
	@%p71 bra 	$L__BB2_73;
	st.global.f32 	[%rd14+8], %f860;
$L__BB2_73:
	setp.ge.s32 	%p72, %r50, %r56;
	setp.ge.s32 	%p73, %r49, %r58;
	or.pred  	%p74, %p72, %p73;
	@%p74 bra 	$L__BB2_75;
	st.global.f32 	[%rd14+12], %f859;
$L__BB2_75:
	setp.ge.s32 	%p75, %r7, %r58;
	add.s32 	%r52, %r4, 2;
	setp.ge.s32 	%p76, %r52, %r56;
	add.s32 	%r53, %r51, %r58;
	or.pred  	%p77, %p76, %p75;
	@%p77 bra 	$L__BB2_77;
	add.s32 	%r109, %r7, %r53;
	mul.wide.s32 	%rd38, %r109, 4;
	add.s64 	%rd39, %rd3, %rd38;
	st.global.f32 	[%rd39], %f858;
$L__BB2_77:
	setp.ge.s32 	%p78, %r52, %r56;
	setp.ge.s32 	%p79, %r47, %r58;
	cvt.s64.s32 	%rd40, %r53;
	add.s64 	%rd41, %rd12, %rd40;
	shl.b64 	%rd42, %rd41, 2;
	add.s64 	%rd15, %rd3, %rd42;
	or.pred  	%p80, %p78, %p79;
	@%p80 bra 	$L__BB2_79;
	st.global.f32 	[%rd15+4], %f857;
$L__BB2_79:
	setp.ge.s32 	%p81, %r52, %r56;
	setp.ge.s32 	%p82, %r48, %r58;
	or.pred  	%p83, %p81, %p82;
	@%p83 bra 	$L__BB2_81;
	st.global.f32 	[%rd15+8], %f856;
$L__BB2_81:
	setp.ge.s32 	%p84, %r52, %r56;
	setp.ge.s32 	%p85, %r49, %r58;
	or.pred  	%p86, %p84, %p85;
	@%p86 bra 	$L__BB2_83;
	st.global.f32 	[%rd15+12], %f855;
$L__BB2_83:
	setp.ge.s32 	%p87, %r7, %r58;
	add.s32 	%r54, %r4, 3;
	setp.ge.s32 	%p88, %r54, %r56;
	add.s32 	%r55, %r53, %r58;
	or.pred  	%p89, %p88, %p87;
	@%p89 bra 	$L__BB2_85;
	add.s32 	%r110, %r7, %r55;
	mul.wide.s32 	%rd43, %r110, 4;
	add.s64 	%rd44, %rd3, %rd43;
	st.global.f32 	[%rd44], %f854;
$L__BB2_85:
	setp.ge.s32 	%p90, %r54, %r56;
	setp.ge.s32 	%p91, %r47, %r58;
	cvt.s64.s32 	%rd45, %r55;
	add.s64 	%rd46, %rd12, %rd45;
	shl.b64 	%rd47, %rd46, 2;
	add.s64 	%rd16, %rd3, %rd47;
	or.pred  	%p92, %p90, %p91;
	@%p92 bra 	$L__BB2_87;
	st.global.f32 	[%rd16+4], %f853;
$L__BB2_87:
	setp.ge.s32 	%p93, %r54, %r56;
	setp.ge.s32 	%p94, %r48, %r58;
	or.pred  	%p95, %p93, %p94;
	@%p95 bra 	$L__BB2_89;
	st.global.f32 	[%rd16+8], %f852;
$L__BB2_89:
	setp.ge.s32 	%p96, %r54, %r56;
	setp.ge.s32 	%p97, %r49, %r58;
	or.pred  	%p98, %p96, %p97;
	@%p98 bra 	$L__BB2_91;
	st.global.f32 	[%rd16+12], %f851;
$L__BB2_91:
	ret;

}


// ===== COMPILED SASS (sm_100) =====

	.target	sm_100

	.elftype	@"ET_EXEC"


//--------------------- .note.nv.tkinfo           --------------------------
	.section	.note.nv.tkinfo,"",@"SHT_NOTE"
	.sectionflags	@"SHF_NOTE_NV_TKINFO"
	.tkinfo
        /*0018*/ 	.word	0x00000002
        /*0030*/ 	.string	""
        /*0030*/ 	.string	"ptxas"
        /*0030*/ 	.string	"Cuda compilation tools, release 13.0, V13.0.88"
        /*0030*/ 	.string	"Build cuda_13.0.r13.0/compiler.36424714_0"
        /*0030*/ 	.string	"-arch sm_100 -m 64 "



//--------------------- .note.nv.cuinfo           --------------------------
	.section	.note.nv.cuinfo,"",@"SHT_NOTE"
	.sectionflags	@"SHF_NOTE_NV_CUINFO"
        /*0018*/ 	.short	0x0002
        /*001a*/ 	.short	0x0064
        /*001c*/ 	.short	0x0082
	.zero		2


//--------------------- .nv.info                  --------------------------
	.section	.nv.info,"",@"SHT_CUDA_INFO"
	.align	4


	//----- nvinfo : EIATTR_REGCOUNT
	.align		4
        /*0000*/ 	.byte	0x04, 0x2f
        /*0002*/ 	.short	(.L_1 - .L_0)
	.align		4
.L_0:
        /*0004*/ 	.word	index@(_Z14matrixMulNaivePKfS0_Pfiii)
        /*0008*/ 	.word	0x00000020


	//----- nvinfo : EIATTR_FRAME_SIZE
	.align		4
.L_1:
        /*000c*/ 	.byte	0x04, 0x11
        /*000e*/ 	.short	(.L_3 - .L_2)
	.align		4
.L_2:
        /*0010*/ 	.word	index@(_Z14matrixMulNaivePKfS0_Pfiii)
        /*0014*/ 	.word	0x00000000


	//----- nvinfo : EIATTR_REGCOUNT
	.align		4
.L_3:
        /*0018*/ 	.byte	0x04, 0x2f
        /*001a*/ 	.short	(.L_5 - .L_4)
	.align		4
.L_4:
        /*001c*/ 	.word	index@(_Z14matrixMulTiledPKfS0_Pfiii)
        /*0020*/ 	.word	0x00000020


	//----- nvinfo : EIATTR_FRAME_SIZE
	.align		4
.L_5:
        /*0024*/ 	.byte	0x04, 0x11
        /*0026*/ 	.short	(.L_7 - .L_6)
	.align		4
.L_6:
        /*0028*/ 	.word	index@(_Z14matrixMulTiledPKfS0_Pfiii)
        /*002c*/ 	.word	0x00000000


	//----- nvinfo : EIATTR_REGCOUNT
	.align		4
.L_7:
        /*0030*/ 	.byte	0x04, 0x2f
        /*0032*/ 	.short	(.L_9 - .L_8)
	.align		4
.L_8:
        /*0034*/ 	.word	index@(_Z18matrixMulOptimizedPKfS0_Pfiii)
        /*0038*/ 	.word	0x0000003f


	//----- nvinfo : EIATTR_FRAME_SIZE
	.align		4
.L_9:
        /*003c*/ 	.byte	0x04, 0x11
        /*003e*/ 	.short	(.L_11 - .L_10)
	.align		4
.L_10:
        /*0040*/ 	.word	index@(_Z18matrixMulOptimizedPKfS0_Pfiii)
        /*0044*/ 	.word	0x00000000


	//----- nvinfo : EIATTR_MIN_STACK_SIZE
	.align		4
.L_11:
        /*0048*/ 	.byte	0x04, 0x12
        /*004a*/ 	.short	(.L_13 - .L_12)
	.align		4
.L_12:
        /*004c*/ 	.word	index@(_Z18matrixMulOptimizedPKfS0_Pfiii)
        /*0050*/ 	.word	0x00000000


	//----- nvinfo : EIATTR_MIN_STACK_SIZE
	.align		4
.L_13:
        /*0054*/ 	.byte	0x04, 0x12
        /*0056*/ 	.short	(.L_15 - .L_14)
	.align		4
.L_14:
        /*0058*/ 	.word	index@(_Z14matrixMulTiledPKfS0_Pfiii)
        /*005c*/ 	.word	0x00000000


	//----- nvinfo : EIATTR_MIN_STACK_SIZE
	.align		4
.L_15:
        /*0060*/ 	.byte	0x04, 0x12
        /*0062*/ 	.short	(.L_17 - .L_16)
	.align		4
.L_16:
        /*0064*/ 	.word	index@(_Z14matrixMulNaivePKfS0_Pfiii)
        /*0068*/ 	.word	0x00000000
.L_17:


//--------------------- .nv.compat                --------------------------
	.section	.nv.compat,"",@"SHT_CUDA_COMPAT_INFO"
	.align	4
        /*0000*/ 	.byte	0x02, 0x09, 0x00, 0x00, 0x02, 0x02, 0x01, 0x00, 0x02, 0x05, 0x05, 0x00, 0x03, 0x07, 0x01, 0x01
        /*0010*/ 	.byte	0x02, 0x03, 0x00, 0x00, 0x02, 0x06, 0x01, 0x00, 0x04, 0x0b, 0x08, 0x00, 0x09, 0x00, 0x00, 0x00
        /*0020*/ 	.byte	0x00, 0x00, 0x00, 0x00


//--------------------- .nv.info._Z18matrixMulOptimizedPKfS0_Pfiii --------------------------
	.section	.nv.info._Z18matrixMulOptimizedPKfS0_Pfiii,"",@"SHT_CUDA_INFO"
	.sectionflags	@""
	.align	4


	//----- nvinfo : EIATTR_CUDA_API_VERSION
	.align		4
        /*0000*/ 	.byte	0x04, 0x37
        /*0002*/ 	.short	(.L_19 - .L_18)
.L_18:
        /*0004*/ 	.word	0x00000082


	//----- nvinfo : EIATTR_KPARAM_INFO
	.align		4
.L_19:
        /*0008*/ 	.byte	0x04, 0x17
        /*000a*/ 	.short	(.L_21 - .L_20)
.L_20:
        /*000c*/ 	.word	0x00000000
        /*0010*/ 	.short	0x0005
        /*0012*/ 	.short	0x0020
        /*0014*/ 	.byte	0x00, 0xf0, 0x11, 0x00


	//----- nvinfo : EIATTR_KPARAM_INFO
	.align		4
.L_21:
        /*0018*/ 	.byte	0x04, 0x17
        /*001a*/ 	.short	(.L_23 - .L_22)
.L_22:
        /*001c*/ 	.word	0x00000000
        /*0020*/ 	.short	0x0004
        /*0022*/ 	.short	0x001c
        /*0024*/ 	.byte	0x00, 0xf0, 0x11, 0x00


	//----- nvinfo : EIATTR_KPARAM_INFO
	.align		4
.L_23:
        /*0028*/ 	.byte	0x04, 0x17
        /*002a*/ 	.short	(.L_25 - .L_24)
.L_24:
        /*002c*/ 	.word	0x00000000
        /*0030*/ 	.short	0x0003
        /*0032*/ 	.short	0x0018
        /*0034*/ 	.byte	0x00, 0xf0, 0x11, 0x00


	//----- nvinfo : EIATTR_KPARAM_INFO
	.align		4
.L_25:
        /*0038*/ 	.byte	0x04, 0x17
        /*003a*/ 	.short	(.L_27 - .L_26)
.L_26:
        /*003c*/ 	.word	0x00000000
        /*0040*/ 	.short	0x0002
        /*0042*/ 	.short	0x0010
        /*0044*/ 	.byte	0x00, 0xf5, 0x21, 0x00


	//----- nvinfo : EIATTR_KPARAM_INFO
	.align		4
.L_27:
        /*0048*/ 	.byte	0x04, 0x17
        /*004a*/ 	.short	(.L_29 - .L_28)
.L_28:
        /*004c*/ 	.word	0x00000000
        /*0050*/ 	.short	0x0001
        /*0052*/ 	.short	0x0008
        /*0054*/ 	.byte	0x00, 0xf5, 0x21, 0x00


	//----- nvinfo : EIATTR_KPARAM_INFO
	.align		4
.L_29:
        /*0058*/ 	.byte	0x04, 0x17
        /*005a*/ 	.short	(.L_31 - .L_30)
.L_30:
        /*005c*/ 	.word	0x00000000
        /*0060*/ 	.short	0x0000
        /*0062*/ 	.short	0x0000
        /*0064*/ 	.byte	0x00, 0xf5, 0x21, 0x00


	//----- nvinfo : EIATTR_SPARSE_MMA_MASK
	.align		4
.L_31:
        /*0068*/ 	.byte	0x03, 0x50
        /*006a*/ 	.short	0x0000


	//----- nvinfo : EIATTR_MAXREG_COUNT
	.align		4
        /*006c*/ 	.byte	0x03, 0x1b
        /*006e*/ 	.short	0x00ff


	//----- nvinfo : EIATTR_NUM_BARRIERS
	.align		4
        /*0070*/ 	.byte	0x02, 0x4c
        /*0072*/ 	.byte	0x01
	.zero		1


	//----- nvinfo : EIATTR_MERCURY_ISA_VERSION
	.align		4
        /*0074*/ 	.byte	0x03, 0x5f
        /*0076*/ 	.short	0x0101


	//----- nvinfo : EIATTR_UNUSED_LOAD_BYTE_OFFSET
	.align		4
        /*0078*/ 	.byte	0x04, 0x44
        /*007a*/ 	.short	(.L_33 - .L_32)


	//   ....[0]....
.L_32:
        /*007c*/ 	.word	0x00000e70
        /*0080*/ 	.word	0x0000fff0


	//   ....[1]....
        /*0084*/ 	.word	0x00000e90
        /*0088*/ 	.word	0x0000ff0f


	//   ....[2]....
        /*008c*/ 	.word	0x00000ea0
        /*0090*/ 	.word	0x0000f0ff


	//   ....[3]....
        /*0094*/ 	.word	0x00000f30
        /*0098*/ 	.word	0x0000fff0


	//   ....[4]....
        /*009c*/ 	.word	0x000011e0
        /*00a0*/ 	.word	0x00000fff


	//   ....[5]....
        /*00a4*/ 	.word	0x00001440
        /*00a8*/ 	.word	0x0000fff0


	//   ....[6]....
        /*00ac*/ 	.word	0x000016a0
        /*00b0*/ 	.word	0x00000fff


	//   ....[7]....
        /*00b4*/ 	.word	0x00001900
        /*00b8*/ 	.word	0x0000fff0


	//   ....[8]....
        /*00bc*/ 	.word	0x00001b50
        /*00c0*/ 	.word	0x00000fff


	//   ....[9]....
        /*00c4*/ 	.word	0x00001db0
        /*00c8*/ 	.word	0x0000fff0


	//   ....[10]....
        /*00cc*/ 	.word	0x00001fe0
        /*00d0*/ 	.word	0x00000fff


	//   ....[11]....
        /*00d4*/ 	.word	0x00002260
        /*00d8*/ 	.word	0x0000fff0


	//   ....[12]....
        /*00dc*/ 	.word	0x00002490
        /*00e0*/ 	.word	0x00000fff


	//   ....[13]....
        /*00e4*/ 	.word	0x00002700
        /*00e8*/ 	.word	0x0000fff0


	//   ....[14]....
        /*00ec*/ 	.word	0x00002940
        /*00f0*/ 	.word	0x00000fff


	//   ....[15]....
        /*00f4*/ 	.word	0x00002bd0
        /*00f8*/ 	.word	0x0000fff0


	//   ....[16]....
        /*00fc*/ 	.word	0x00002df0
        /*0100*/ 	.word	0x00000fff


	//   ....[17]....
        /*0104*/ 	.word	0x00003060
        /*0108*/ 	.word	0x0000fff0


	//   ....[18]....
        /*010c*/ 	.word	0x000030b0
        /*0110*/ 	.word	0x00000fff


	//   ....[19]....
        /*0114*/ 	.word	0x000031f0
        /*0118*/ 	.word	0x00000fff


	//----- nvinfo : EIATTR_VRC_CTA_INIT_COUNT
	.align		4
.L_33:
        /*011c*/ 	.byte	0x02, 0x4a
	.zero		1
	.zero		1


	//----- nvinfo : EIATTR_EXIT_INSTR_OFFSETS
	.align		4
        /*0120*/ 	.byte	0x04, 0x1c
        /*0122*/ 	.short	(.L_35 - .L_34)


	//   ....[0]....
.L_34:
        /*0124*/ 	.word	0x00003950


	//   ....[1]....
        /*0128*/ 	.word	0x00003970


	//----- nvinfo : EIATTR_CRS_STACK_SIZE
	.align		4
.L_35:
        /*012c*/ 	.byte	0x04, 0x1e
        /*012e*/ 	.short	(.L_37 - .L_36)
.L_36:
        /*0130*/ 	.word	0x00000000


	//----- nvinfo : EIATTR_CBANK_PARAM_SIZE
	.align		4
.L_37:
        /*0134*/ 	.byte	0x03, 0x19
        /*0136*/ 	.short	0x0024


	//----- nvinfo : EIATTR_PARAM_CBANK
	.align		4
        /*0138*/ 	.byte	0x04, 0x0a
        /*013a*/ 	.short	(.L_39 - .L_38)
	.align		4
.L_38:
        /*013c*/ 	.word	index@(.nv.constant0._Z18matrixMulOptimizedPKfS0_Pfiii)
        /*0140*/ 	.short	0x0380
        /*0142*/ 	.short	0x0024


	//----- nvinfo : EIATTR_SW_WAR
	.align		4
.L_39:
        /*0144*/ 	.byte	0x04, 0x36
        /*0146*/ 	.short	(.L_41 - .L_40)
.L_40:
        /*0148*/ 	.word	0x00000008
.L_41:


//--------------------- .nv.info._Z14matrixMulTiledPKfS0_Pfiii --------------------------
	.section	.nv.info._Z14matrixMulTiledPKfS0_Pfiii,"",@"SHT_CUDA_INFO"
	.sectionflags	@""
	.align	4


	//----- nvinfo : EIATTR_CUDA_API_VERSION
	.align		4
        /*0000*/ 	.byte	0x04, 0x37
        /*0002*/ 	.short	(.L_43 - .L_42)
.L_42:
        /*0004*/ 	.word	0x00000082


	//----- nvinfo : EIATTR_KPARAM_INFO
	.align		4
.L_43:
        /*0008*/ 	.byte	0x04, 0x17
        /*000a*/ 	.short	(.L_45 - .L_44)
.L_44:
        /*000c*/ 	.word	0x00000000
        /*0010*/ 	.short	0x0005
        /*0012*/ 	.short	0x0020
        /*0014*/ 	.byte	0x00, 0xf0, 0x11, 0x00


	//----- nvinfo : EIATTR_KPARAM_INFO
	.align		4
.L_45:
        /*0018*/ 	.byte	0x04, 0x17
        /*001a*/ 	.short	(.L_47 - .L_46)
.L_46:
        /*001c*/ 	.word	0x00000000
        /*0020*/ 	.short	0x0004
        /*0022*/ 	.short	0x001c
        /*0024*/ 	.byte	0x00, 0xf0, 0x11, 0x00


	//----- nvinfo : EIATTR_KPARAM_INFO
	.align		4
.L_47:
        /*0028*/ 	.byte	0x04, 0x17
        /*002a*/ 	.short	(.L_49 - .L_48)
.L_48:
        /*002c*/ 	.word	0x00000000
        /*0030*/ 	.short	0x0003
        /*0032*/ 	.short	0x0018
        /*0034*/ 	.byte	0x00, 0xf0, 0x11, 0x00


	//----- nvinfo : EIATTR_KPARAM_INFO
	.align		4
.L_49:
        /*0038*/ 	.byte	0x04, 0x17
        /*003a*/ 	.short	(.L_51 - .L_50)
.L_50:
        /*003c*/ 	.word	0x00000000
        /*0040*/ 	.short	0x0002
        /*0042*/ 	.short	0x0010
        /*0044*/ 	.byte	0x00, 0xf5, 0x21, 0x00


	//----- nvinfo : EIATTR_KPARAM_INFO
	.align		4
.L_51:
        /*0048*/ 	.byte	0x04, 0x17
        /*004a*/ 	.short	(.L_53 - .L_52)
.L_52:
        /*004c*/ 	.word	0x00000000
        /*0050*/ 	.short	0x0001
        /*0052*/ 	.short	0x0008
        /*0054*/ 	.byte	0x00, 0xf5, 0x21, 0x00


	//----- nvinfo : EIATTR_KPARAM_INFO
	.align		4
.L_53:
        /*0058*/ 	.byte	0x04, 0x17
        /*005a*/ 	.short	(.L_55 - .L_54)
.L_54:
        /*005c*/ 	.word	0x00000000
        /*0060*/ 	.short	0x0000
        /*0062*/ 	.short	0x0000
        /*0064*/ 	.byte	0x00, 0xf5, 0x21, 0x00


	//----- nvinfo : EIATTR_SPARSE_MMA_MASK
	.align		4
.L_55:
        /*0068*/ 	.byte	0x03, 0x50
        /*006a*/ 	.short	0x0000


	//----- nvinfo : EIATTR_MAXREG_COUNT
	.align		4
        /*006c*/ 	.byte	0x03, 0x1b
        /*006e*/ 	.short	0x00ff


	//----- nvinfo : EIATTR_NUM_BARRIERS
	.align		4
        /*0070*/ 	.byte	0x02, 0x4c
        /*0072*/ 	.byte	0x01
	.zero		1


	//----- nvinfo : EIATTR_MERCURY_ISA_VERSION
	.align		4
        /*0074*/ 	.byte	0x03, 0x5f
        /*0076*/ 	.short	0x0101


	//----- nvinfo : EIATTR_VRC_CTA_INIT_COUNT
	.align		4
        /*0078*/ 	.byte	0x02, 0x4a
	.zero		1
	.zero		1


	//----- nvinfo : EIATTR_EXIT_INSTR_OFFSETS
	.align		4
        /*007c*/ 	.byte	0x04, 0x1c
        /*007e*/ 	.short	(.L_57 - .L_56)


	//   ....[0]....
.L_56:
        /*0080*/ 	.word	0x00000820


	//   ....[1]....
        /*0084*/ 	.word	0x00000870


	//----- nvinfo : EIATTR_CBANK_PARAM_SIZE
	.align		4
.L_57:
        /*0088*/ 	.byte	0x03, 0x19
        /*008a*/ 	.short	0x0024


	//----- nvinfo : EIATTR_PARAM_CBANK
	.align		4
        /*008c*/ 	.byte	0x04, 0x0a
        /*008e*/ 	.short	(.L_59 - .L_58)
	.align		4
.L_58:
        /*0090*/ 	.word	index@(.nv.constant0._Z14matrixMulTiledPKfS0_Pfiii)
        /*0094*/ 	.short	0x0380
        /*0096*/ 	.short	0x0024


	//----- nvinfo : EIATTR_SW_WAR
	.align		4
.L_59:
        /*0098*/ 	.byte	0x04, 0x36
        /*009a*/ 	.short	(.L_61 - .L_60)
.L_60:
        /*009c*/ 	.word	0x00000008
.L_61:


//--------------------- .nv.info._Z14matrixMulNaivePKfS0_Pfiii --------------------------
	.section	.nv.info._Z14matrixMulNaivePKfS0_Pfiii,"",@"SHT_CUDA_INFO"
	.sectionflags	@""
	.align	4


	//----- nvinfo : EIATTR_CUDA_API_VERSION
	.align		4
        /*0000*/ 	.byte	0x04, 0x37
        /*0002*/ 	.short	(.L_63 - .L_62)
.L_62:
        /*0004*/ 	.word	0x00000082


	//----- nvinfo : EIATTR_KPARAM_INFO
	.align		4
.L_63:
        /*0008*/ 	.byte	0x04, 0x17
        /*000a*/ 	.short	(.L_65 - .L_64)
.L_64:
        /*000c*/ 	.word	0x00000000
        /*0010*/ 	.short	0x0005
        /*0012*/ 	.short	0x0020
        /*0014*/ 	.byte	0x00, 0xf0, 0x11, 0x00


	//----- nvinfo : EIATTR_KPARAM_INFO
	.align		4
.L_65:
        /*0018*/ 	.byte	0x04, 0x17
        /*001a*/ 	.short	(.L_67 - .L_66)
.L_66:
        /*001c*/ 	.word	0x00000000
        /*0020*/ 	.short	0x0004
        /*0022*/ 	.short	0x001c
        /*0024*/ 	.byte	0x00, 0xf0, 0x11, 0x00


	//----- nvinfo : EIATTR_KPARAM_INFO
	.align		4
.L_67:
        /*0028*/ 	.byte	0x04, 0x17
        /*002a*/ 	.short	(.L_69 - .L_68)
.L_68:
        /*002c*/ 	.word	0x00000000
        /*0030*/ 	.short	0x0003
        /*0032*/ 	.short	0x0018
        /*0034*/ 	.byte	0x00, 0xf0, 0x11, 0x00


	//----- nvinfo : EIATTR_KPARAM_INFO
	.align		4
.L_69:
        /*0038*/ 	.byte	0x04, 0x17
        /*003a*/ 	.short	(.L_71 - .L_70)
.L_70:
        /*003c*/ 	.word	0x00000000
        /*0040*/ 	.short	0x0002
        /*0042*/ 	.short	0x0010
        /*0044*/ 	.byte	0x00, 0xf5, 0x21, 0x00


	//----- nvinfo : EIATTR_KPARAM_INFO
	.align		4
.L_71:
        /*0048*/ 	.byte	0x04, 0x17
        /*004a*/ 	.short	(.L_73 - .L_72)
.L_72:
        /*004c*/ 	.word	0x00000000
        /*0050*/ 	.short	0x0001
        /*0052*/ 	.short	0x0008
        /*0054*/ 	.byte	0x00, 0xf5, 0x21, 0x00


	//----- nvinfo : EIATTR_KPARAM_INFO
	.align		4
.L_73:
        /*0058*/ 	.byte	0x04, 0x17
        /*005a*/ 	.short	(.L_75 - .L_74)
.L_74:
        /*005c*/ 	.word	0x00000000
        /*0060*/ 	.short	0x0000
        /*0062*/ 	.short	0x0000
        /*0064*/ 	.byte	0x00, 0xf5, 0x21, 0x00


	//----- nvinfo : EIATTR_SPARSE_MMA_MASK
	.align		4
.L_75:
        /*0068*/ 	.byte	0x03, 0x50
        /*006a*/ 	.short	0x0000


	//----- nvinfo : EIATTR_MAXREG_COUNT
	.align		4
        /*006c*/ 	.byte	0x03, 0x1b
        /*006e*/ 	.short	0x00ff


	//----- nvinfo : EIATTR_MERCURY_ISA_VERSION
	.align		4
        /*0070*/ 	.byte	0x03, 0x5f
        /*0072*/ 	.short	0x0101


	//----- nvinfo : EIATTR_VRC_CTA_INIT_COUNT
	.align		4
        /*0074*/ 	.byte	0x02, 0x4a
	.zero		1
	.zero		1


	//----- nvinfo : EIATTR_EXIT_INSTR_OFFSETS
	.align		4
        /*0078*/ 	.byte	0x04, 0x1c
        /*007a*/ 	.short	(.L_77 - .L_76)


	//   ....[0]....
.L_76:
        /*007c*/ 	.word	0x000000d0


	//   ....[1]....
        /*0080*/ 	.word	0x000008f0


	//----- nvinfo : EIATTR_CBANK_PARAM_SIZE
	.align		4
.L_77:
        /*0084*/ 	.byte	0x03, 0x19
        /*0086*/ 	.short	0x0024


	//----- nvinfo : EIATTR_PARAM_CBANK
	.align		4
        /*0088*/ 	.byte	0x04, 0x0a
        /*008a*/ 	.short	(.L_79 - .L_78)
	.align		4
.L_78:
        /*008c*/ 	.word	index@(.nv.constant0._Z14matrixMulNaivePKfS0_Pfiii)
        /*0090*/ 	.short	0x0380
        /*0092*/ 	.short	0x0024


	//----- nvinfo : EIATTR_SW_WAR
	.align		4
.L_79:
        /*0094*/ 	.byte	0x04, 0x36
        /*0096*/ 	.short	(.L_81 - .L_80)
.L_80:
        /*0098*/ 	.word	0x00000008
.L_81:


//--------------------- .nv.callgraph             --------------------------
	.section	.nv.callgraph,"",@"SHT_CUDA_CALLGRAPH"
	.align	4
	.sectionentsize	8
	.align		4
        /*0000*/ 	.word	0x00000000
	.align		4
        /*0004*/ 	.word	0xffffffff
	.align		4
        /*0008*/ 	.word	0x00000000
	.align		4
        /*000c*/ 	.word	0xfffffffe
	.align		4
        /*0010*/ 	.word	0x00000000
	.align		4
        /*0014*/ 	.word	0xfffffffd
	.align		4
        /*0018*/ 	.word	0x00000000
	.align		4
        /*001c*/ 	.word	0xfffffffc


//--------------------- .text._Z18matrixMulOptimizedPKfS0_Pfiii --------------------------
	.section	.text._Z18matrixMulOptimizedPKfS0_Pfiii,"ax",@progbits
	.align	128
        .global         _Z18matrixMulOptimizedPKfS0_Pfiii
        .type           _Z18matrixMulOptimizedPKfS0_Pfiii,@function
        .size           _Z18matrixMulOptimizedPKfS0_Pfiii,(.L_x_27 - _Z18matrixMulOptimizedPKfS0_Pfiii)
        .other          _Z18matrixMulOptimizedPKfS0_Pfiii,@"STO_CUDA_ENTRY STV_DEFAULT"
_Z18matrixMulOptimizedPKfS0_Pfiii:
.text._Z18matrixMulOptimizedPKfS0_Pfiii:
[----:B------:R-:W-:Y:S01]  /*0000*/  LDC R1, c[0x0][0x37c] ;  /* 0x0000df00ff017b82 */ /* 0x000fe20000000800 */
[----:B------:R-:W0:Y:S07]  /*0010*/  S2R R8, SR_TID.Y ;  /* 0x0000000000087919 */ /* 0x000e2e0000002200 */
[----:B------:R-:W1:Y:S01]  /*0020*/  S2UR UR4, SR_CTAID.X ;  /* 0x00000000000479c3 */ /* 0x000e620000002500 */
[----:B------:R-:W2:Y:S01]  /*0030*/  LDCU UR8, c[0x0][0x39c] ;  /* 0x00007380ff0877ac */ /* 0x000ea20008000800 */
[----:B------:R-:W-:Y:S01]  /*0040*/  HFMA2 R35, -RZ, RZ, 0, 0 ;  /* 0x00000000ff237431 */ /* 0x000fe200000001ff */
[----:B------:R-:W3:Y:S01]  /*0050*/  S2R R7, SR_TID.X ;  /* 0x0000000000077919 */ /* 0x000ee20000002100 */
[----:B------:R-:W-:Y:S01]  /*0060*/  HFMA2 R11, -RZ, RZ, 0, 0 ;  /* 0x00000000ff0b7431 */ /* 0x000fe200000001ff */
[----:B------:R-:W-:Y:S01]  /*0070*/  CS2R R46, SRZ ;  /* 0x00000000002e7805 */ /* 0x000fe2000001ff00 */
[----:B------:R-:W-:Y:S01]  /*0080*/  HFMA2 R56, -RZ, RZ, 0, 0 ;  /* 0x00000000ff387431 */ /* 0x000fe200000001ff */
[----:B------:R-:W4:Y:S01]  /*0090*/  S2R R44, SR_CTAID.Y ;  /* 0x00000000002c7919 */ /* 0x000f220000002600 */
[----:B------:R-:W-:-:S02]  /*00a0*/  CS2R R32, SRZ ;  /* 0x0000000000207805 */ /* 0x000fc4000001ff00 */
[----:B------:R-:W-:Y:S02]  /*00b0*/  MOV R58, RZ ;  /* 0x000000ff003a7202 */ /* 0x000fe40000000f00 */
[----:B------:R-:W-:Y:S02]  /*00c0*/  CS2R R52, SRZ ;  /* 0x0000000000347805 */ /* 0x000fe4000001ff00 */
[----:B------:R-:W-:Y:S02]  /*00d0*/  CS2R R48, SRZ ;  /* 0x0000000000307805 */ /* 0x000fe4000001ff00 */
[----:B------:R-:W-:Y:S02]  /*00e0*/  CS2R R54, SRZ ;  /* 0x0000000000367805 */ /* 0x000fe4000001ff00 */
[----:B------:R-:W-:Y:S01]  /*00f0*/  MOV R45, RZ ;  /* 0x000000ff002d7202 */ /* 0x000fe20000000f00 */
[----:B------:R-:W4:Y:S01]  /*0100*/  LDCU.64 UR6, c[0x0][0x358] ;  /* 0x00006b00ff0677ac */ /* 0x000f220008000a00 */
[----:B------:R-:W-:Y:S01]  /*0110*/  MOV R51, RZ ;  /* 0x000000ff00337202 */ /* 0x000fe20000000f00 */
[----:B--2---:R-:W-:-:S02]  /*0120*/  UISETP.GE.AND UP0, UPT, UR8, 0x1, UPT ;  /* 0x000000010800788c */ /* 0x004fc4000bf06270 */
[----:B-1----:R-:W-:Y:S01]  /*0130*/  USHF.L.U32 UR4, UR4, 0x5, URZ ;  /* 0x0000000504047899 */ /* 0x002fe200080006ff */
[----:B0-----:R-:W-:Y:S02]  /*0140*/  SHF.L.U32 R39, R8, 0x2, RZ ;  /* 0x0000000208277819 */ /* 0x001fe400000006ff */
[----:B---3--:R-:W-:Y:S02]  /*0150*/  SHF.L.U32 R5, R7, 0x2, RZ ;  /* 0x0000000207057819 */ /* 0x008fe400000006ff */
[----:B----4-:R-:W-:Y:S02]  /*0160*/  LEA R44, R44, R39, 0x5 ;  /* 0x000000272c2c7211 */ /* 0x010fe400078e28ff */
[----:B------:R-:W-:Y:S01]  /*0170*/  IADD3 R43, PT, PT, R5, UR4, RZ ;  /* 0x00000004052b7c10 */ /* 0x000fe2000fffe0ff */
[----:B------:R-:W-:Y:S06]  /*0180*/  BRA.U !UP0, `(.L_x_0) ;  /* 0x0000003108bc7547 */ /* 0x000fec000b800000 */
[----:B------:R-:W0:Y:S01]  /*0190*/  S2R R3, SR_CgaCtaId ;  /* 0x0000000000037919 */ /* 0x000e220000008800 */
[----:B------:R-:W1:Y:S01]  /*01a0*/  LDC R9, c[0x0][0x3a0] ;  /* 0x0000e800ff097b82 */ /* 0x000e620000000800 */
[----:B------:R-:W-:Y:S01]  /*01b0*/  MOV R0, 0x400 ;  /* 0x0000040000007802 */ /* 0x000fe20000000f00 */
[----:B------:R-:W-:Y:S01]  /*01c0*/  UIADD3 UR5, UPT, UPT, UR8, 0x1f, URZ ;  /* 0x0000001f08057890 */ /* 0x000fe2000fffe0ff */
[C---:B------:R-:W-:Y:S01]  /*01d0*/  IADD3 R6, PT, PT, R39.reuse, 0x2, RZ ;  /* 0x0000000227067810 */ /* 0x040fe20007ffe0ff */
[----:B------:R-:W2:Y:S01]  /*01e0*/  LDCU UR12, c[0x0][0x3a0] ;  /* 0x00007400ff0c77ac */ /* 0x000ea20008000800 */
[----:B------:R-:W-:Y:S02]  /*01f0*/  IADD3 R2, PT, PT, R39, 0x3, RZ ;  /* 0x0000000327027810 */ /* 0x000fe40007ffe0ff */
[----:B------:R-:W-:Y:S01]  /*0200*/  MOV R46, RZ ;  /* 0x000000ff002e7202 */ /* 0x000fe20000000f00 */
[----:B------:R-:W-:Y:S01]  /*0210*/  USHF.R.U32.HI UR5, URZ, 0x5, UR5 ;  /* 0x00000005ff057899 */ /* 0x000fe20008011605 */
[----:B------:R-:W3:Y:S03]  /*0220*/  LDCU.64 UR10, c[0x0][0x398] ;  /* 0x00007300ff0a77ac */ /* 0x000ee60008000a00 */
[----:B------:R-:W-:Y:S01]  /*0230*/  UIADD3 UR5, UPT, UPT, -UR5, URZ, URZ ;  /* 0x000000ff05057290 */ /* 0x000fe2000fffe1ff */
[----:B-1----:R-:W-:-:S02]  /*0240*/  IMAD R6, R6, R9, UR4 ;  /* 0x0000000406067e24 */ /* 0x002fc4000f8e0209 */
[----:B------:R-:W-:-:S03]  /*0250*/  IMAD R38, R2, R9, UR4 ;  /* 0x0000000402267e24 */ /* 0x000fc6000f8e0209 */
[----:B------:R-:W-:Y:S02]  /*0260*/  IADD3 R37, PT, PT, R5, R6, RZ ;  /* 0x0000000605257210 */ /* 0x000fe40007ffe0ff */
[----:B0-----:R-:W-:Y:S02]  /*0270*/  LEA R42, R3, R0, 0x18 ;  /* 0x00000000032a7211 */ /* 0x001fe400078ec0ff */
[----:B------:R-:W-:Y:S02]  /*0280*/  IADD3 R0, PT, PT, R0, 0x1080, RZ ;  /* 0x0000108000007810 */ /* 0x000fe40007ffe0ff */
[----:B------:R-:W-:Y:S01]  /*0290*/  IADD3 R38, PT, PT, R5, R38, RZ ;  /* 0x0000002605267210 */ /* 0x000fe20007ffe0ff */
[----:B------:R-:W-:Y:S01]  /*02a0*/  IMAD R42, R39, 0x84, R42 ;  /* 0x00000084272a7824 */ /* 0x000fe200078e022a */
[----:B------:R-:W-:Y:S01]  /*02b0*/  LEA R0, R3, R0, 0x18 ;  /* 0x0000000003007211 */ /* 0x000fe200078ec0ff */
[----:B------:R-:W-:Y:S01]  /*02c0*/  IMAD R3, R44, UR8, R5 ;  /* 0x000000082c037c24 */ /* 0x000fe2000f8e0205 */
[----:B------:R-:W-:-:S02]  /*02d0*/  IADD3 R6, PT, PT, R5, 0x1, RZ ;  /* 0x0000000105067810 */ /* 0x000fc40007ffe0ff */
[----:B------:R-:W-:Y:S01]  /*02e0*/  IADD3 R41, PT, PT, R42, 0x7c, RZ ;  /* 0x0000007c2a297810 */ /* 0x000fe20007ffe0ff */
[----:B------:R-:W-:Y:S01]  /*02f0*/  IMAD R40, R39, 0x84, R0 ;  /* 0x0000008427287824 */ /* 0x000fe200078e0200 */
[C---:B------:R-:W-:Y:S02]  /*0300*/  LEA R0, R7.reuse, R0, 0x4 ;  /* 0x0000000007007211 */ /* 0x040fe400078e20ff */
[C---:B------:R-:W-:Y:S02]  /*0310*/  LEA R41, R7.reuse, R41, 0x4 ;  /* 0x0000002907297211 */ /* 0x040fe400078e20ff */
[----:B------:R-:W-:Y:S01]  /*0320*/  LEA R40, R7, R40, 0x4 ;  /* 0x0000002807287211 */ /* 0x000fe200078e20ff */
[-C--:B------:R-:W-:Y:S01]  /*0330*/  IMAD R7, R8, R9.reuse, RZ ;  /* 0x0000000908077224 */ /* 0x080fe200078e02ff */
[----:B------:R-:W-:Y:S01]  /*0340*/  IADD3 R4, PT, PT, R3, UR8, RZ ;  /* 0x0000000803047c10 */ /* 0x000fe2000fffe0ff */
[C---:B------:R-:W-:Y:S01]  /*0350*/  IMAD R8, R39.reuse, R9, R9 ;  /* 0x0000000927087224 */ /* 0x040fe200078e0209 */
[----:B------:R-:W-:-:S02]  /*0360*/  IADD3 R39, PT, PT, R39, 0x1, RZ ;  /* 0x0000000127277810 */ /* 0x000fc40007ffe0ff */
[----:B------:R-:W-:Y:S02]  /*0370*/  LEA R36, R7, UR4, 0x2 ;  /* 0x0000000407247c11 */ /* 0x000fe4000f8e10ff */
[----:B------:R-:W-:Y:S02]  /*0380*/  IADD3 R2, PT, PT, R4, UR8, RZ ;  /* 0x0000000804027c10 */ /* 0x000fe4000fffe0ff */
[C---:B------:R-:W-:Y:S02]  /*0390*/  IADD3 R7, PT, PT, R5.reuse, UR4, R8 ;  /* 0x0000000405077c10 */ /* 0x040fe4000fffe008 */
[----:B------:R-:W-:Y:S02]  /*03a0*/  IADD3 R36, PT, PT, R5, R36, RZ ;  /* 0x0000002405247210 */ /* 0x000fe40007ffe0ff */
[----:B--23--:R-:W-:-:S07]  /*03b0*/  IADD3 R5, PT, PT, R2, UR8, RZ ;  /* 0x0000000802057c10 */ /* 0x00cfce000fffe0ff */
.L_x_17:
[----:B------:R-:W-:Y:S01]  /*03c0*/  IADD3 R8, PT, PT, R6, -0x1, RZ ;  /* 0xffffffff06087810 */ /* 0x000fe20007ffe0ff */
[----:B------:R-:W-:Y:S01]  /*03d0*/  BSSY.RECONVERGENT B0, `(.L_x_1) ;  /* 0x000001b000007945 */ /* 0x000fe20003800200 */
[----:B------:R-:W-:Y:S02]  /*03e0*/  ISETP.GE.AND P0, PT, R43, UR12, PT ;  /* 0x0000000c2b007c0c */ /* 0x000fe4000bf06270 */
[----:B------:R-:W-:Y:S02]  /*03f0*/  ISETP.GE.AND P1, PT, R8, UR11, PT ;  /* 0x0000000b08007c0c */ /* 0x000fe4000bf26270 */
[C---:B------:R-:W-:Y:S02]  /*0400*/  IADD3 R9, PT, PT, R39.reuse, -0x1, RZ ;  /* 0xffffffff27097810 */ /* 0x040fe40007ffe0ff */
[----:B------:R-:W-:Y:S02]  /*0410*/  ISETP.GE.OR P2, PT, R44, UR10, P1 ;  /* 0x0000000a2c007c0c */ /* 0x000fe40008f46670 */
[----:B------:R-:W-:-:S02]  /*0420*/  IADD3 R10, PT, PT, R39, 0x1, RZ ;  /* 0x00000001270a7810 */ /* 0x000fc40007ffe0ff */
[----:B------:R-:W-:Y:S02]  /*0430*/  IADD3 R8, PT, PT, R44, 0x1, RZ ;  /* 0x000000012c087810 */ /* 0x000fe40007ffe0ff */
[----:B------:R-:W-:Y:S02]  /*0440*/  ISETP.GE.OR P4, PT, R9, UR11, P0 ;  /* 0x0000000b09007c0c */ /* 0x000fe40008786670 */
[----:B------:R-:W-:Y:S02]  /*0450*/  ISETP.GE.OR P3, PT, R10, UR11, P0 ;  /* 0x0000000b0a007c0c */ /* 0x000fe40008766670 */
[----:B------:R-:W-:Y:S02]  /*0460*/  ISETP.GE.OR P5, PT, R8, UR10, P1 ;  /* 0x0000000a08007c0c */ /* 0x000fe40008fa6670 */
[----:B------:R-:W-:Y:S02]  /*0470*/  IADD3 R15, PT, PT, R39, 0x2, RZ ;  /* 0x00000002270f7810 */ /* 0x000fe40007ffe0ff */
[----:B------:R-:W-:Y:S01]  /*0480*/  IADD3 R13, PT, PT, R6, 0x1, RZ ;  /* 0x00000001060d7810 */ /* 0x000fe20007ffe0ff */
[----:B------:R-:W-:Y:S08]  /*0490*/  @P2 BRA `(.L_x_2) ;  /* 0x0000000000382947 */ /* 0x000ff00003800000 */
[----:B------:R-:W0:Y:S01]  /*04a0*/  LDC.64 R8, c[0x0][0x380] ;  /* 0x0000e000ff087b82 */ /* 0x000e220000000a00 */
[----:B------:R-:W-:Y:S01]  /*04b0*/  ISETP.GE.AND P6, PT, R6, UR11, PT ;  /* 0x0000000b06007c0c */ /* 0x000fe2000bfc6270 */
[----:B0-----:R-:W-:-:S12]  /*04c0*/  IMAD.WIDE.U32 R8, R3, 0x4, R8 ;  /* 0x0000000403087825 */ /* 0x001fd800078e0008 */
[----:B------:R-:W2:Y:S01]  /*04d0*/  @!P6 LDG.E R12, desc[UR6][R8.64+0x4] ;  /* 0x00000406080ce981 */ /* 0x000ea2000c1e1900 */
[----:B------:R-:W-:Y:S02]  /*04e0*/  IADD3 R10, PT, PT, R6, 0x2, RZ ;  /* 0x00000002060a7810 */ /* 0x000fe40007ffe0ff */
[----:B------:R-:W-:-:S13]  /*04f0*/  ISETP.GE.AND P2, PT, R13, UR11, PT ;  /* 0x0000000b0d007c0c */ /* 0x000fda000bf46270 */
[----:B------:R-:W3:Y:S04]  /*0500*/  @!P2 LDG.E R14, desc[UR6][R8.64+0x8] ;  /* 0x00000806080ea981 */ /* 0x000ee8000c1e1900 */
[----:B--2---:R0:W-:Y:S01]  /*0510*/  @!P6 STS [R41+-0x78], R12 ;  /* 0xffff880c2900e388 */ /* 0x0041e20000000800 */
[----:B------:R-:W-:-:S03]  /*0520*/  ISETP.GE.AND P6, PT, R10, UR11, PT ;  /* 0x0000000b0a007c0c */ /* 0x000fc6000bfc6270 */
[----:B------:R-:W2:Y:S10]  /*0530*/  LDG.E R10, desc[UR6][R8.64] ;  /* 0x00000006080a7981 */ /* 0x000eb4000c1e1900 */
[----:B------:R-:W4:Y:S04]  /*0540*/  @!P6 LDG.E R16, desc[UR6][R8.64+0xc] ;  /* 0x00000c060810e981 */ /* 0x000f28000c1e1900 */
[----:B---3--:R0:W-:Y:S04]  /*0550*/  @!P2 STS [R41+-0x74], R14 ;  /* 0xffff8c0e2900a388 */ /* 0x0081e80000000800 */
[----:B--2---:R0:W-:Y:S04]  /*0560*/  STS [R41+-0x7c], R10 ;  /* 0xffff840a29007388 */ /* 0x0041e80000000800 */
[----:B----4-:R0:W-:Y:S02]  /*0570*/  @!P6 STS [R41+-0x70], R16 ;  /* 0xffff90102900e388 */ /* 0x0101e40000000800 */
.L_x_2:
[----:B------:R-:W-:Y:S05]  /*0580*/  BSYNC.RECONVERGENT B0 ;  /* 0x0000000000007941 */ /* 0x000fea0003800200 */
.L_x_1:
[----:B------:R-:W-:Y:S01]  /*0590*/  BSSY.RECONVERGENT B0, `(.L_x_3) ;  /* 0x0000013000007945 */ /* 0x000fe20003800200 */
[----:B------:R-:W-:Y:S02]  /*05a0*/  ISETP.GE.OR P2, PT, R15, UR11, P0 ;  /* 0x0000000b0f007c0c */ /* 0x000fe40008746670 */
[C---:B------:R-:W-:Y:S02]  /*05b0*/  IADD3 R15, PT, PT, R44.reuse, 0x2, RZ ;  /* 0x000000022c0f7810 */ /* 0x040fe40007ffe0ff */
[----:B------:R-:W-:Y:S01]  /*05c0*/  IADD3 R17, PT, PT, R44, 0x3, RZ ;  /* 0x000000032c117810 */ /* 0x000fe20007ffe0ff */
[----:B------:R-:W-:Y:S08]  /*05d0*/  @P5 BRA `(.L_x_4) ;  /* 0x0000000000385947 */ /* 0x000ff00003800000 */
[----:B------:R-:W1:Y:S01]  /*05e0*/  LDC.64 R8, c[0x0][0x380] ;  /* 0x0000e000ff087b82 */ /* 0x000e620000000a00 */
[----:B------:R-:W-:Y:S01]  /*05f0*/  ISETP.GE.AND P6, PT, R6, UR11, PT ;  /* 0x0000000b06007c0c */ /* 0x000fe2000bfc6270 */
[----:B-1----:R-:W-:-:S12]  /*0600*/  IMAD.WIDE.U32 R8, R4, 0x4, R8 ;  /* 0x0000000404087825 */ /* 0x002fd800078e0008 */
[----:B0-----:R-:W2:Y:S01]  /*0610*/  @!P6 LDG.E R12, desc[UR6][R8.64+0x4] ;  /* 0x00000406080ce981 */ /* 0x001ea2000c1e1900 */
[----:B------:R-:W-:Y:S02]  /*0620*/  IADD3 R10, PT, PT, R6, 0x2, RZ ;  /* 0x00000002060a7810 */ /* 0x000fe40007ffe0ff */
[----:B------:R-:W-:-:S13]  /*0630*/  ISETP.GE.AND P5, PT, R13, UR11, PT ;  /* 0x0000000b0d007c0c */ /* 0x000fda000bfa6270 */
[----:B------:R-:W3:Y:S04]  /*0640*/  @!P5 LDG.E R14, desc[UR6][R8.64+0x8] ;  /* 0x00000806080ed981 */ /* 0x000ee8000c1e1900 */
[----:B--2---:R1:W-:Y:S01]  /*0650*/  @!P6 STS [R41+0xc], R12 ;  /* 0x00000c0c2900e388 */ /* 0x0043e20000000800 */
[----:B------:R-:W-:-:S03]  /*0660*/  ISETP.GE.AND P6, PT, R10, UR11, PT ;  /* 0x0000000b0a007c0c */ /* 0x000fc6000bfc6270 */
[----:B------:R-:W2:Y:S10]  /*0670*/  LDG.E R10, desc[UR6][R8.64] ;  /* 0x00000006080a7981 */ /* 0x000eb4000c1e1900 */
[----:B------:R-:W4:Y:S04]  /*0680*/  @!P6 LDG.E R16, desc[UR6][R8.64+0xc] ;  /* 0x00000c060810e981 */ /* 0x000f28000c1e1900 */
[----:B---3--:R1:W-:Y:S04]  /*0690*/  @!P5 STS [R41+0x10], R14 ;  /* 0x0000100e2900d388 */ /* 0x0083e80000000800 */
[----:B--2---:R1:W-:Y:S04]  /*06a0*/  STS [R41+0x8], R10 ;  /* 0x0000080a29007388 */ /* 0x0043e80000000800 */
[----:B----4-:R1:W-:Y:S02]  /*06b0*/  @!P6 STS [R41+0x14], R16 ;  /* 0x000014102900e388 */ /* 0x0103e40000000800 */
.L_x_4:
[----:B------:R-:W-:Y:S05]  /*06c0*/  BSYNC.RECONVERGENT B0 ;  /* 0x0000000000007941 */ /* 0x000fea0003800200 */
.L_x_3:
[----:B------:R-:W-:Y:S01]  /*06d0*/  ISETP.GE.OR P5, PT, R15, UR10, P1 ;  /* 0x0000000a0f007c0c */ /* 0x000fe20008fa6670 */
[----:B------:R-:W-:Y:S01]  /*06e0*/  BSSY.RECONVERGENT B0, `(.L_x_5) ;  /* 0x0000012000007945 */ /* 0x000fe20003800200 */
[----:B------:R-:W-:Y:S02]  /*06f0*/  ISETP.GE.OR P1, PT, R17, UR10, P1 ;  /* 0x0000000a11007c0c */ /* 0x000fe40008f26670 */
[----:B------:R-:W-:-:S09]  /*0700*/  ISETP.GE.OR P0, PT, R39, UR11, P0 ;  /* 0x0000000b27007c0c */ /* 0x000fd20008706670 */
[----:B------:R-:W-:Y:S05]  /*0710*/  @P5 BRA `(.L_x_6) ;  /* 0x0000000000385947 */ /* 0x000fea0003800000 */
[----:B------:R-:W2:Y:S01]  /*0720*/  LDC.64 R8, c[0x0][0x380] ;  /* 0x0000e000ff087b82 */ /* 0x000ea20000000a00 */
[----:B------:R-:W-:Y:S01]  /*0730*/  ISETP.GE.AND P6, PT, R6, UR11, PT ;  /* 0x0000000b06007c0c */ /* 0x000fe2000bfc6270 */
[----:B--2---:R-:W-:-:S12]  /*0740*/  IMAD.WIDE.U32 R8, R2, 0x4, R8 ;  /* 0x0000000402087825 */ /* 0x004fd800078e0008 */
[----:B01----:R-:W2:Y:S01]  /*0750*/  @!P6 LDG.E R12, desc[UR6][R8.64+0x4] ;  /* 0x00000406080ce981 */ /* 0x003ea2000c1e1900 */
[----:B------:R-:W-:Y:S02]  /*0760*/  IADD3 R10, PT, PT, R6, 0x2, RZ ;  /* 0x00000002060a7810 */ /* 0x000fe40007ffe0ff */
[----:B------:R-:W-:-:S13]  /*0770*/  ISETP.GE.AND P5, PT, R13, UR11, PT ;  /* 0x0000000b0d007c0c */ /* 0x000fda000bfa6270 */
[----:B------:R-:W3:Y:S04]  /*0780*/  @!P5 LDG.E R14, desc[UR6][R8.64+0x8] ;  /* 0x00000806080ed981 */ /* 0x000ee8000c1e1900 */
[----:B--2---:R2:W-:Y:S01]  /*0790*/  @!P6 STS [R41+0x90], R12 ;  /* 0x0000900c2900e388 */ /* 0x0045e20000000800 */
[----:B------:R-:W-:-:S03]  /*07a0*/  ISETP.GE.AND P6, PT, R10, UR11, PT ;  /* 0x0000000b0a007c0c */ /* 0x000fc6000bfc6270 */
[----:B------:R-:W4:Y:S10]  /*07b0*/  LDG.E R10, desc[UR6][R8.64] ;  /* 0x00000006080a7981 */ /* 0x000f34000c1e1900 */
[----:B------:R-:W5:Y:S04]  /*07c0*/  @!P6 LDG.E R16, desc[UR6][R8.64+0xc] ;  /* 0x00000c060810e981 */ /* 0x000f68000c1e1900 */
[----:B---3--:R2:W-:Y:S04]  /*07d0*/  @!P5 STS [R41+0x94], R14 ;  /* 0x0000940e2900d388 */ /* 0x0085e80000000800 */
[----:B----4-:R2:W-:Y:S04]  /*07e0*/  STS [R41+0x8c], R10 ;  /* 0x00008c0a29007388 */ /* 0x0105e80000000800 */
[----:B-----5:R2:W-:Y:S02]  /*07f0*/  @!P6 STS [R41+0x98], R16 ;  /* 0x000098102900e388 */ /* 0x0205e40000000800 */
.L_x_6:
[----:B------:R-:W-:Y:S05]  /*0800*/  BSYNC.RECONVERGENT B0 ;  /* 0x0000000000007941 */ /* 0x000fea0003800200 */
.L_x_5:
[----:B------:R-:W-:Y:S04]  /*0810*/  BSSY.RECONVERGENT B0, `(.L_x_7) ;  /* 0x0000010000007945 */ /* 0x000fe80003800200 */
[----:B------:R-:W-:Y:S05]  /*0820*/  @P1 BRA `(.L_x_8) ;  /* 0x0000000000381947 */ /* 0x000fea0003800000 */
[----:B------:R-:W3:Y:S01]  /*0830*/  LDC.64 R8, c[0x0][0x380] ;  /* 0x0000e000ff087b82 */ /* 0x000ee20000000a00 */
[C---:B012---:R-:W-:Y:S02]  /*0840*/  IADD3 R10, PT, PT, R6.reuse, 0x2, RZ ;  /* 0x00000002060a7810 */ /* 0x047fe40007ffe0ff */
[----:B------:R-:W-:Y:S02]  /*0850*/  ISETP.GE.AND P1, PT, R6, UR11, PT ;  /* 0x0000000b06007c0c */ /* 0x000fe4000bf26270 */
[----:B------:R-:W-:Y:S02]  /*0860*/  ISETP.GE.AND P5, PT, R13, UR11, PT ;  /* 0x0000000b0d007c0c */ /* 0x000fe4000bfa6270 */
[----:B------:R-:W-:Y:S01]  /*0870*/  ISETP.GE.AND P6, PT, R10, UR11, PT ;  /* 0x0000000b0a007c0c */ /* 0x000fe2000bfc6270 */
[----:B---3--:R-:W-:-:S05]  /*0880*/  IMAD.WIDE.U32 R8, R5, 0x4, R8 ;  /* 0x0000000405087825 */ /* 0x008fca00078e0008 */
[----:B------:R-:W2:Y:S04]  /*0890*/  LDG.E R10, desc[UR6][R8.64] ;  /* 0x00000006080a7981 */ /* 0x000ea8000c1e1900 */
[----:B------:R-:W3:Y:S04]  /*08a0*/  @!P1 LDG.E R12, desc[UR6][R8.64+0x4] ;  /* 0x00000406080c9981 */ /* 0x000ee8000c1e1900 */
[----:B------:R-:W4:Y:S04]  /*08b0*/  @!P5 LDG.E R14, desc[UR6][R8.64+0x8] ;  /* 0x00000806080ed981 */ /* 0x000f28000c1e1900 */
[----:B------:R-:W5:Y:S04]  /*08c0*/  @!P6 LDG.E R16, desc[UR6][R8.64+0xc] ;  /* 0x00000c060810e981 */ /* 0x000f68000c1e1900 */
[----:B--2---:R0:W-:Y:S04]  /*08d0*/  STS [R41+0x110], R10 ;  /* 0x0001100a29007388 */ /* 0x0041e80000000800 */
[----:B---3--:R0:W-:Y:S04]  /*08e0*/  @!P1 STS [R41+0x114], R12 ;  /* 0x0001140c29009388 */ /* 0x0081e80000000800 */
[----:B----4-:R0:W-:Y:S04]  /*08f0*/  @!P5 STS [R41+0x118], R14 ;  /* 0x0001180e2900d388 */ /* 0x0101e80000000800 */
[----:B-----5:R0:W-:Y:S02]  /*0900*/  @!P6 STS [R41+0x11c], R16 ;  /* 0x00011c102900e388 */ /* 0x0201e40000000800 */
.L_x_8:
[----:B------:R-:W-:Y:S05]  /*0910*/  BSYNC.RECONVERGENT B0 ;  /* 0x0000000000007941 */ /* 0x000fea0003800200 */
.L_x_7:
[----:B------:R-:W-:Y:S04]  /*0920*/  BSSY.RECONVERGENT B0, `(.L_x_9) ;  /* 0x0000012000007945 */ /* 0x000fe80003800200 */
[----:B------:R-:W-:Y:S05]  /*0930*/  @P4 BRA `(.L_x_10) ;  /* 0x0000000000404947 */ /* 0x000fea0003800000 */
[----:B------:R-:W3:Y:S01]  /*0940*/  LDC.64 R8, c[0x0][0x388] ;  /* 0x0000e200ff087b82 */ /* 0x000ee20000000a00 */
[C---:B012---:R-:W-:Y:S02]  /*0950*/  IADD3 R10, PT, PT, R43.reuse, 0x1, RZ ;  /* 0x000000012b0a7810 */ /* 0x047fe40007ffe0ff */
[C---:B------:R-:W-:Y:S02]  /*0960*/  IADD3 R12, PT, PT, R43.reuse, 0x2, RZ ;  /* 0x000000022b0c7810 */ /* 0x040fe40007ffe0ff */
[----:B------:R-:W-:Y:S02]  /*0970*/  IADD3 R13, PT, PT, R43, 0x3, RZ ;  /* 0x000000032b0d7810 */ /* 0x000fe40007ffe0ff */
[----:B------:R-:W-:Y:S02]  /*0980*/  ISETP.GE.AND P1, PT, R10, UR12, PT ;  /* 0x0000000c0a007c0c */ /* 0x000fe4000bf26270 */
[----:B------:R-:W-:Y:S02]  /*0990*/  ISETP.GE.AND P4, PT, R12, UR12, PT ;  /* 0x0000000c0c007c0c */ /* 0x000fe4000bf86270 */
[----:B------:R-:W-:Y:S01]  /*09a0*/  ISETP.GE.AND P5, PT, R13, UR12, PT ;  /* 0x0000000c0d007c0c */ /* 0x000fe2000bfa6270 */
[----:B---3--:R-:W-:-:S05]  /*09b0*/  IMAD.WIDE R8, R36, 0x4, R8 ;  /* 0x0000000424087825 */ /* 0x008fca00078e0208 */
[----:B------:R-:W2:Y:S04]  /*09c0*/  LDG.E R13, desc[UR6][R8.64] ;  /* 0x00000006080d7981 */ /* 0x000ea8000c1e1900 */
[----:B------:R-:W3:Y:S04]  /*09d0*/  @!P1 LDG.E R15, desc[UR6][R8.64+0x4] ;  /* 0x00000406080f9981 */ /* 0x000ee8000c1e1900 */
[----:B------:R-:W4:Y:S04]  /*09e0*/  @!P4 LDG.E R17, desc[UR6][R8.64+0x8] ;  /* 0x000008060811c981 */ /* 0x000f28000c1e1900 */
[----:B------:R-:W5:Y:S04]  /*09f0*/  @!P5 LDG.E R19, desc[UR6][R8.64+0xc] ;  /* 0x00000c060813d981 */ /* 0x000f68000c1e1900 */
[----:B--2---:R0:W-:Y:S04]  /*0a00*/  STS [R40], R13 ;  /* 0x0000000d28007388 */ /* 0x0041e80000000800 */
[----:B---3--:R0:W-:Y:S04]  /*0a10*/  @!P1 STS [R40+0x4], R15 ;  /* 0x0000040f28009388 */ /* 0x0081e80000000800 */
[----:B----4-:R0:W-:Y:S04]  /*0a20*/  @!P4 STS [R40+0x8], R17 ;  /* 0x000008112800c388 */ /* 0x0101e80000000800 */
[----:B-----5:R0:W-:Y:S02]  /*0a30*/  @!P5 STS [R40+0xc], R19 ;  /* 0x00000c132800d388 */ /* 0x0201e40000000800 */
.L_x_10:
[----:B------:R-:W-:Y:S05]  /*0a40*/  BSYNC.RECONVERGENT B0 ;  /* 0x0000000000007941 */ /* 0x000fea0003800200 */
.L_x_9:
        /* <DEDUP_REMOVED lines=18> */
.L_x_12:
[----:B------:R-:W-:Y:S05]  /*0b70*/  BSYNC.RECONVERGENT B0 ;  /* 0x0000000000007941 */ /* 0x000fea0003800200 */
.L_x_11:
        /* <DEDUP_REMOVED lines=18> */
.L_x_14:
[----:B------:R-:W-:Y:S05]  /*0ca0*/  BSYNC.RECONVERGENT B0 ;  /* 0x0000000000007941 */ /* 0x000fea0003800200 */
.L_x_13:
        /* <DEDUP_REMOVED lines=18> */
.L_x_16:
[----:B------:R-:W-:Y:S05]  /*0dd0*/  BSYNC.RECONVERGENT B0 ;  /* 0x0000000000007941 */ /* 0x000fea0003800200 */
.L_x_15:
[----:B------:R-:W-:Y:S01]  /*0de0*/  BAR.SYNC.DEFER_BLOCKING 0x0 ;  /* 0x0000000000007b1d */ /* 0x000fe20000010000 */
[----:B------:R-:W-:Y:S01]  /*0df0*/  UIADD3 UR5, UPT, UPT, UR5, 0x1, URZ ;  /* 0x0000000105057890 */ /* 0x000fe2000fffe0ff */
[----:B------:R-:W-:Y:S02]  /*0e00*/  IADD3 R39, PT, PT, R39, 0x20, RZ ;  /* 0x0000002027277810 */ /* 0x000fe40007ffe0ff */
[----:B------:R-:W-:Y:S01]  /*0e10*/  IADD3 R6, PT, PT, R6, 0x20, RZ ;  /* 0x0000002006067810 */ /* 0x000fe20007ffe0ff */
[----:B------:R-:W-:Y:S01]  /*0e20*/  UISETP.NE.AND UP0, UPT, UR5, URZ, UPT ;  /* 0x000000ff0500728c */ /* 0x000fe2000bf05270 */
[----:B------:R-:W-:Y:S02]  /*0e30*/  IADD3 R5, PT, PT, R5, 0x20, RZ ;  /* 0x0000002005057810 */ /* 0x000fe40007ffe0ff */
[----:B------:R-:W-:Y:S02]  /*0e40*/  IADD3 R2, PT, PT, R2, 0x20, RZ ;  /* 0x0000002002027810 */ /* 0x000fe40007ffe0ff */
[----:B------:R-:W-:-:S02]  /*0e50*/  IADD3 R4, PT, PT, R4, 0x20, RZ ;  /* 0x0000002004047810 */ /* 0x000fc40007ffe0ff */
[----:B------:R-:W-:Y:S01]  /*0e60*/  IADD3 R3, PT, PT, R3, 0x20, RZ ;  /* 0x0000002003037810 */ /* 0x000fe20007ffe0ff */
[----:B------:R-:W-:Y:S04]  /*0e70*/  LDS.128 R24, [R42+0x80] ;  /* 0x000080002a187984 */ /* 0x000fe80000000c00 */
[----:B------:R-:W3:Y:S04]  /*0e80*/  LDS.128 R28, [R0] ;  /* 0x00000000001c7984 */ /* 0x000ee80000000c00 */
[----:B012---:R-:W0:Y:S04]  /*0e90*/  LDS.128 R16, [R42+0x100] ;  /* 0x000100002a107984 */ /* 0x007e280000000c00 */
[----:B------:R-:W1:Y:S04]  /*0ea0*/  LDS.128 R20, [R42+0x180] ;  /* 0x000180002a147984 */ /* 0x000e680000000c00 */
[----:B------:R-:W2:Y:S04]  /*0eb0*/  LDS.128 R12, [R42] ;  /* 0x000000002a0c7984 */ /* 0x000ea80000000c00 */
[----:B------:R-:W4:Y:S01]  /*0ec0*/  LDS R17, [R0+0x90] ;  /* 0x0000900000117984 */ /* 0x000f220000000800 */
[----:B---3--:R-:W-:Y:S01]  /*0ed0*/  FFMA R34, R28, R25, R45 ;  /* 0x000000191c227223 */ /* 0x008fe2000000002d */
[C---:B------:R-:W-:Y:S01]  /*0ee0*/  FFMA R45, R25.reuse, R29, R48 ;  /* 0x0000001d192d7223 */ /* 0x040fe20000000030 */
[CC--:B------:R-:W-:Y:S01]  /*0ef0*/  FFMA R24, R25.reuse, R30.reuse, R55 ;  /* 0x0000001e19187223 */ /* 0x0c0fe20000000037 */
[----:B------:R-:W-:Y:S01]  /*0f00*/  FFMA R52, R25, R31, R52 ;  /* 0x0000001f19347223 */ /* 0x000fe20000000034 */
[----:B0-----:R-:W-:Y:S01]  /*0f10*/  FFMA R48, R18, R30, R11 ;  /* 0x0000001e12307223 */ /* 0x001fe2000000000b */
[----:B------:R-:W-:Y:S01]  /*0f20*/  FFMA R50, R28, R18, R49 ;  /* 0x000000121c327223 */ /* 0x000fe20000000031 */
[----:B------:R-:W0:Y:S01]  /*0f30*/  LDS.128 R8, [R0+0x80] ;  /* 0x0000800000087984 */ /* 0x000e220000000c00 */
[----:B------:R-:W-:Y:S01]  /*0f40*/  FFMA R25, R18, R29, R53 ;  /* 0x0000001d12197223 */ /* 0x000fe20000000035 */
[----:B-1----:R-:W-:Y:S01]  /*0f50*/  FFMA R22, R28, R23, R33 ;  /* 0x000000171c167223 */ /* 0x002fe20000000021 */
[C---:B------:R-:W-:Y:S01]  /*0f60*/  FFMA R33, R23.reuse, R29, R32 ;  /* 0x0000001d17217223 */ /* 0x040fe20000000020 */
[----:B------:R-:W-:Y:S01]  /*0f70*/  FFMA R18, R18, R31, R58 ;  /* 0x0000001f12127223 */ /* 0x000fe2000000003a */
[C---:B------:R-:W-:Y:S01]  /*0f80*/  FFMA R32, R23.reuse, R30, R35 ;  /* 0x0000001e17207223 */ /* 0x040fe20000000023 */
[C---:B--2---:R-:W-:Y:S01]  /*0f90*/  FFMA R51, R12.reuse, R28, R51 ;  /* 0x0000001c0c337223 */ /* 0x044fe20000000033 */
[C---:B------:R-:W-:Y:S01]  /*0fa0*/  FFMA R49, R12.reuse, R29, R56 ;  /* 0x0000001d0c317223 */ /* 0x040fe20000000038 */
[C---:B------:R-:W-:Y:S01]  /*0fb0*/  FFMA R47, R12.reuse, R30, R47 ;  /* 0x0000001e0c2f7223 */ /* 0x040fe2000000002f */
[-C--:B------:R-:W-:Y:S01]  /*0fc0*/  FFMA R12, R12, R31.reuse, R54 ;  /* 0x0000001f0c0c7223 */ /* 0x080fe20000000036 */
[----:B------:R-:W-:Y:S01]  /*0fd0*/  FFMA R46, R23, R31, R46 ;  /* 0x0000001f172e7223 */ /* 0x000fe2000000002e */
[CC--:B----4-:R-:W-:Y:S01]  /*0fe0*/  FFMA R52, R17.reuse, R26.reuse, R52 ;  /* 0x0000001a11347223 */ /* 0x0d0fe20000000034 */
[----:B------:R-:W1:Y:S01]  /*0ff0*/  LDS.128 R28, [R42+0x190] ;  /* 0x000190002a1c7984 */ /* 0x000e620000000c00 */
[-C--:B------:R-:W-:Y:S01]  /*1000*/  FFMA R23, R17, R13.reuse, R12 ;  /* 0x0000000d11177223 */ /* 0x080fe2000000000c */
[-C--:B0-----:R-:W-:Y:S01]  /*1010*/  FFMA R35, R9, R26.reuse, R34 ;  /* 0x0000001a09237223 */ /* 0x081fe20000000022 */
[----:B------:R-:W-:Y:S01]  /*1020*/  FFMA R53, R11, R26, R24 ;  /* 0x0000001a0b357223 */ /* 0x000fe20000000018 */
[----:B------:R-:W-:Y:S01]  /*1030*/  FFMA R51, R9, R13, R51 ;  /* 0x0000000d09337223 */ /* 0x000fe20000000033 */
[C---:B------:R-:W-:Y:S01]  /*1040*/  FFMA R49, R13.reuse, R10, R49 ;  /* 0x0000000a0d317223 */ /* 0x040fe20000000031 */
[----:B------:R-:W-:Y:S01]  /*1050*/  FFMA R47, R13, R11, R47 ;  /* 0x0000000b0d2f7223 */ /* 0x000fe2000000002f */
[C---:B------:R-:W-:Y:S01]  /*1060*/  FFMA R34, R10.reuse, R26, R45 ;  /* 0x0000001a0a227223 */ /* 0x040fe2000000002d */
[-C--:B------:R-:W-:Y:S01]  /*1070*/  FFMA R24, R9, R19.reuse, R50 ;  /* 0x0000001309187223 */ /* 0x080fe20000000032 */
[-C--:B------:R-:W-:Y:S01]  /*1080*/  FFMA R45, R10, R19.reuse, R25 ;  /* 0x000000130a2d7223 */ /* 0x080fe20000000019 */
[-C--:B------:R-:W-:Y:S01]  /*1090*/  FFMA R48, R11, R19.reuse, R48 ;  /* 0x000000130b307223 */ /* 0x080fe20000000030 */
[----:B------:R-:W-:Y:S01]  /*10a0*/  FFMA R50, R17, R19, R18 ;  /* 0x0000001311327223 */ /* 0x000fe20000000012 */
[----:B------:R-:W0:Y:S01]  /*10b0*/  LDS.64 R12, [R0+0x108] ;  /* 0x00010800000c7984 */ /* 0x000e220000000a00 */
[----:B-1----:R-:W-:Y:S01]  /*10c0*/  FFMA R25, R9, R28, R22 ;  /* 0x0000001c09197223 */ /* 0x002fe20000000016 */
[----:B------:R-:W-:-:S02]  /*10d0*/  FFMA R22, R28, R10, R33 ;  /* 0x0000000a1c167223 */ /* 0x000fc40000000021 */
[----:B------:R-:W1:Y:S01]  /*10e0*/  LDS.64 R18, [R0+0x110] ;  /* 0x0001100000127984 */ /* 0x000e620000000a00 */
[----:B------:R-:W-:Y:S01]  /*10f0*/  FFMA R33, R28, R11, R32 ;  /* 0x0000000b1c217223 */ /* 0x000fe20000000020 */
[----:B------:R-:W-:Y:S02]  /*1100*/  FFMA R46, R17, R28, R46 ;  /* 0x0000001c112e7223 */ /* 0x000fe4000000002e */
[----:B------:R-:W2:Y:S01]  /*1110*/  LDS.128 R8, [R42+0x110] ;  /* 0x000110002a087984 */ /* 0x000ea20000000c00 */
[CC--:B0-----:R-:W-:Y:S01]  /*1120*/  FFMA R28, R12.reuse, R14.reuse, R51 ;  /* 0x0000000e0c1c7223 */ /* 0x0c1fe20000000033 */
[C---:B------:R-:W-:Y:S01]  /*1130*/  FFMA R17, R12.reuse, R27, R35 ;  /* 0x0000001b0c117223 */ /* 0x040fe20000000023 */
[-C--:B------:R-:W-:Y:S01]  /*1140*/  FFMA R35, R12, R29.reuse, R25 ;  /* 0x0000001d0c237223 */ /* 0x080fe20000000019 */
[C---:B------:R-:W-:Y:S01]  /*1150*/  FFMA R22, R13.reuse, R29, R22 ;  /* 0x0000001d0d167223 */ /* 0x040fe20000000016 */
[----:B-1----:R-:W-:Y:S01]  /*1160*/  FFMA R51, R14, R19, R23 ;  /* 0x000000130e337223 */ /* 0x002fe20000000017 */
[----:B------:R-:W-:Y:S01]  /*1170*/  FFMA R23, R13, R27, R34 ;  /* 0x0000001b0d177223 */ /* 0x000fe20000000022 */
[C---:B------:R-:W-:Y:S01]  /*1180*/  FFMA R32, R18.reuse, R14, R47 ;  /* 0x0000000e12207223 */ /* 0x040fe2000000002f */
[C---:B------:R-:W-:Y:S01]  /*1190*/  FFMA R34, R18.reuse, R29, R33 ;  /* 0x0000001d12227223 */ /* 0x040fe20000000021 */
[-C--:B------:R-:W-:Y:S01]  /*11a0*/  FFMA R53, R18, R27.reuse, R53 ;  /* 0x0000001b12357223 */ /* 0x080fe20000000035 */
[C---:B------:R-:W-:Y:S01]  /*11b0*/  FFMA R47, R19.reuse, R27, R52 ;  /* 0x0000001b132f7223 */ /* 0x040fe20000000034 */
[-C--:B--2---:R-:W-:Y:S01]  /*11c0*/  FFMA R33, R12, R8.reuse, R24 ;  /* 0x000000080c217223 */ /* 0x084fe20000000018 */
[----:B------:R-:W-:Y:S01]  /*11d0*/  FFMA R29, R19, R29, R46 ;  /* 0x0000001d131d7223 */ /* 0x000fe2000000002e */
[----:B------:R-:W0:Y:S01]  /*11e0*/  LDS.128 R24, [R0+0x190] ;  /* 0x0001900000187984 */ /* 0x000e220000000c00 */
[-C--:B------:R-:W-:Y:S01]  /*11f0*/  FFMA R49, R14, R13.reuse, R49 ;  /* 0x0000000d0e317223 */ /* 0x080fe20000000031 */
[----:B------:R-:W-:Y:S01]  /*1200*/  FFMA R13, R8, R13, R45 ;  /* 0x0000000d080d7223 */ /* 0x000fe2000000002d */
[----:B------:R-:W-:Y:S01]  /*1210*/  FFMA R48, R18, R8, R48 ;  /* 0x0000000812307223 */ /* 0x000fe20000000030 */
[----:B------:R-:W1:Y:S01]  /*1220*/  LDS R46, [R0+0x18c] ;  /* 0x00018c00002e7984 */ /* 0x000e620000000800 */
[----:B0-----:R-:W-:Y:S01]  /*1230*/  FFMA R27, R8, R19, R50 ;  /* 0x00000013081b7223 */ /* 0x001fe20000000032 */
[----:B------:R-:W-:Y:S01]  /*1240*/  FFMA R8, R24, R15, R49 ;  /* 0x0000000f18087223 */ /* 0x000fe20000000031 */
[C---:B------:R-:W-:Y:S01]  /*1250*/  FFMA R45, R15.reuse, R25, R32 ;  /* 0x000000190f2d7223 */ /* 0x040fe20000000020 */
[----:B------:R-:W-:Y:S01]  /*1260*/  FFMA R18, R15, R26, R51 ;  /* 0x0000001a0f127223 */ /* 0x000fe20000000033 */
[----:B-1----:R-:W-:Y:S01]  /*1270*/  FFMA R19, R46, R15, R28 ;  /* 0x0000000f2e137223 */ /* 0x002fe2000000001c */
[-C--:B------:R-:W-:Y:S01]  /*1280*/  FFMA R28, R24, R9.reuse, R13 ;  /* 0x00000009181c7223 */ /* 0x080fe2000000000d */
[CC--:B------:R-:W-:Y:S01]  /*1290*/  FFMA R49, R25.reuse, R9.reuse, R48 ;  /* 0x0000000919317223 */ /* 0x0c0fe20000000030 */
[----:B------:R-:W0:Y:S01]  /*12a0*/  LDS.128 R12, [R42+0x90] ;  /* 0x000090002a0c7984 */ /* 0x000e220000000c00 */
[-C--:B------:R-:W-:Y:S01]  /*12b0*/  FFMA R51, R46, R9.reuse, R33 ;  /* 0x000000092e337223 */ /* 0x080fe20000000021 */
[----:B------:R-:W-:Y:S01]  /*12c0*/  FFMA R48, R26, R9, R27 ;  /* 0x000000091a307223 */ /* 0x000fe2000000001b */
[-C--:B------:R-:W-:Y:S01]  /*12d0*/  FFMA R9, R46, R30.reuse, R35 ;  /* 0x0000001e2e097223 */ /* 0x080fe20000000023 */
[-C--:B------:R-:W-:Y:S01]  /*12e0*/  FFMA R50, R25, R30.reuse, R34 ;  /* 0x0000001e19327223 */ /* 0x080fe20000000022 */
[-C--:B------:R-:W-:Y:S01]  /*12f0*/  FFMA R22, R24, R30.reuse, R22 ;  /* 0x0000001e18167223 */ /* 0x080fe20000000016 */
[----:B------:R-:W1:Y:S01]  /*1300*/  LDS.128 R32, [R0+0x210] ;  /* 0x0002100000207984 */ /* 0x000e620000000c00 */
[----:B------:R-:W-:Y:S01]  /*1310*/  FFMA R30, R26, R30, R29 ;  /* 0x0000001e1a1e7223 */ /* 0x000fe2000000001d */
[----:B0-----:R-:W-:Y:S01]  /*1320*/  FFMA R52, R24, R12, R23 ;  /* 0x0000000c18347223 */ /* 0x001fe20000000017 */
[C---:B------:R-:W-:Y:S01]  /*1330*/  FFMA R53, R12.reuse, R25, R53 ;  /* 0x000000190c357223 */ /* 0x040fe20000000035 */
[----:B------:R-:W-:Y:S01]  /*1340*/  FFMA R54, R12, R26, R47 ;  /* 0x0000001a0c367223 */ /* 0x000fe2000000002f */
[----:B------:R-:W-:Y:S01]  /*1350*/  FFMA R17, R46, R12, R17 ;  /* 0x0000000c2e117223 */ /* 0x000fe20000000011 */
[----:B------:R-:W0:Y:S01]  /*1360*/  LDS.128 R24, [R42+0x10] ;  /* 0x000010002a187984 */ /* 0x000e220000000c00 */
[----:B-1----:R-:W-:-:S02]  /*1370*/  FFMA R23, R33, R10, R28 ;  /* 0x0000000a21177223 */ /* 0x002fc4000000001c */
[CC--:B------:R-:W-:Y:S01]  /*1380*/  FFMA R46, R32.reuse, R13.reuse, R17 ;  /* 0x0000000d202e7223 */ /* 0x0c0fe20000000011 */
[----:B------:R-:W-:Y:S01]  /*1390*/  FFMA R17, R33, R13, R52 ;  /* 0x0000000d21117223 */ /* 0x000fe20000000034 */
[-C--:B------:R-:W-:Y:S01]  /*13a0*/  FFMA R52, R32, R10.reuse, R51 ;  /* 0x0000000a20347223 */ /* 0x080fe20000000033 */
[-C--:B------:R-:W-:Y:S01]  /*13b0*/  FFMA R49, R34, R10.reuse, R49 ;  /* 0x0000000a22317223 */ /* 0x080fe20000000031 */
[----:B------:R-:W-:Y:S01]  /*13c0*/  FFMA R48, R35, R10, R48 ;  /* 0x0000000a23307223 */ /* 0x000fe20000000030 */
[-C--:B------:R-:W-:Y:S01]  /*13d0*/  FFMA R10, R32, R31.reuse, R9 ;  /* 0x0000001f200a7223 */ /* 0x080fe20000000009 */
[-C--:B------:R-:W-:Y:S01]  /*13e0*/  FFMA R9, R33, R31.reuse, R22 ;  /* 0x0000001f21097223 */ /* 0x080fe20000000016 */
[CC--:B------:R-:W-:Y:S01]  /*13f0*/  FFMA R50, R34.reuse, R31.reuse, R50 ;  /* 0x0000001f22327223 */ /* 0x0c0fe20000000032 */
[C---:B------:R-:W-:Y:S01]  /*1400*/  FFMA R47, R35.reuse, R31, R30 ;  /* 0x0000001f232f7223 */ /* 0x040fe2000000001e */
[----:B------:R-:W1:Y:S01]  /*1410*/  LDS R51, [R0+0x2a0] ;  /* 0x0002a00000337984 */ /* 0x000e620000000800 */
[-C--:B------:R-:W-:Y:S01]  /*1420*/  FFMA R12, R34, R13.reuse, R53 ;  /* 0x0000000d220c7223 */ /* 0x080fe20000000035 */
[----:B------:R-:W-:-:S02]  /*1430*/  FFMA R13, R35, R13, R54 ;  /* 0x0000000d230d7223 */ /* 0x000fc40000000036 */
[----:B------:R-:W2:Y:S01]  /*1440*/  LDS.128 R28, [R0+0x290] ;  /* 0x00029000001c7984 */ /* 0x000ea20000000c00 */
[C---:B0-----:R-:W-:Y:S01]  /*1450*/  FFMA R22, R24.reuse, R32, R19 ;  /* 0x0000002018167223 */ /* 0x041fe20000000013 */
[C---:B------:R-:W-:Y:S01]  /*1460*/  FFMA R8, R24.reuse, R33, R8 ;  /* 0x0000002118087223 */ /* 0x040fe20000000008 */
[C---:B------:R-:W-:Y:S01]  /*1470*/  FFMA R54, R24.reuse, R34, R45 ;  /* 0x0000002218367223 */ /* 0x040fe2000000002d */
[----:B------:R-:W-:Y:S02]  /*1480*/  FFMA R18, R24, R35, R18 ;  /* 0x0000002318127223 */ /* 0x000fe40000000012 */
[----:B------:R-:W0:Y:S01]  /*1490*/  LDS.128 R32, [R42+0x1a0] ;  /* 0x0001a0002a207984 */ /* 0x000e220000000c00 */
[----:B-1----:R-:W-:Y:S01]  /*14a0*/  FFMA R48, R51, R11, R48 ;  /* 0x0000000b33307223 */ /* 0x002fe20000000030 */
[----:B--2---:R-:W-:Y:S01]  /*14b0*/  FFMA R24, R29, R25, R22 ;  /* 0x000000191d187223 */ /* 0x004fe20000000016 */
[C---:B------:R-:W-:Y:S01]  /*14c0*/  FFMA R53, R25.reuse, R30, R8 ;  /* 0x0000001e19357223 */ /* 0x040fe20000000008 */
[----:B------:R-:W-:Y:S01]  /*14d0*/  FFMA R45, R25, R31, R54 ;  /* 0x0000001f192d7223 */ /* 0x000fe20000000036 */
[----:B------:R-:W-:Y:S01]  /*14e0*/  FFMA R28, R51, R25, R18 ;  /* 0x00000019331c7223 */ /* 0x000fe20000000012 */
[CC--:B------:R-:W-:Y:S01]  /*14f0*/  FFMA R25, R29.reuse, R14.reuse, R46 ;  /* 0x0000000e1d197223 */ /* 0x0c0fe2000000002e */
[CC--:B------:R-:W-:Y:S01]  /*1500*/  FFMA R46, R30.reuse, R14.reuse, R17 ;  /* 0x0000000e1e2e7223 */ /* 0x0c0fe20000000011 */
[-C--:B------:R-:W-:Y:S01]  /*1510*/  FFMA R17, R29, R11.reuse, R52 ;  /* 0x0000000b1d117223 */ /* 0x080fe20000000034 */
[-C--:B------:R-:W-:Y:S01]  /*1520*/  FFMA R52, R30, R11.reuse, R23 ;  /* 0x0000000b1e347223 */ /* 0x080fe20000000017 */
[----:B------:R-:W1:Y:S01]  /*1530*/  LDS.64 R18, [R0+0x318] ;  /* 0x0003180000127984 */ /* 0x000e620000000a00 */
[C---:B------:R-:W-:Y:S01]  /*1540*/  FFMA R49, R31.reuse, R11, R49 ;  /* 0x0000000b1f317223 */ /* 0x040fe20000000031 */
[-C--:B------:R-:W-:Y:S01]  /*1550*/  FFMA R12, R31, R14.reuse, R12 ;  /* 0x0000000e1f0c7223 */ /* 0x080fe2000000000c */
[----:B------:R-:W-:Y:S01]  /*1560*/  FFMA R14, R51, R14, R13 ;  /* 0x0000000e330e7223 */ /* 0x000fe2000000000d */
[----:B------:R-:W2:Y:S01]  /*1570*/  LDS.64 R22, [R0+0x320] ;  /* 0x0003200000167984 */ /* 0x000ea20000000a00 */
[----:B0-----:R-:W-:Y:S01]  /*1580*/  FFMA R29, R29, R32, R10 ;  /* 0x000000201d1d7223 */ /* 0x001fe2000000000a */
[C---:B------:R-:W-:Y:S01]  /*1590*/  FFMA R30, R32.reuse, R30, R9 ;  /* 0x0000001e201e7223 */ /* 0x040fe20000000009 */
[----:B------:R-:W-:Y:S01]  /*15a0*/  FFMA R31, R32, R31, R50 ;  /* 0x0000001f201f7223 */ /* 0x000fe20000000032 */
[----:B------:R-:W0:Y:S01]  /*15b0*/  LDS.128 R8, [R42+0x120] ;  /* 0x000120002a087984 */ /* 0x000e220000000c00 */
[----:B------:R-:W-:Y:S01]  /*15c0*/  FFMA R13, R51, R32, R47 ;  /* 0x00000020330d7223 */ /* 0x000fe2000000002f */
[----:B-1----:R-:W-:Y:S01]  /*15d0*/  FFMA R50, R26, R19, R53 ;  /* 0x000000131a327223 */ /* 0x002fe20000000035 */
[-C--:B------:R-:W-:Y:S01]  /*15e0*/  FFMA R24, R18, R26.reuse, R24 ;  /* 0x0000001a12187223 */ /* 0x080fe20000000018 */
[C---:B------:R-:W-:Y:S01]  /*15f0*/  FFMA R47, R19.reuse, R15, R46 ;  /* 0x0000000f132f7223 */ /* 0x040fe2000000002e */
[----:B--2---:R-:W-:Y:S01]  /*1600*/  FFMA R32, R22, R26, R45 ;  /* 0x0000001a16207223 */ /* 0x004fe2000000002d */
[----:B------:R-:W-:Y:S01]  /*1610*/  FFMA R53, R26, R23, R28 ;  /* 0x000000171a357223 */ /* 0x000fe2000000001c */
[C---:B------:R-:W-:Y:S01]  /*1620*/  FFMA R45, R18.reuse, R15, R25 ;  /* 0x0000000f122d7223 */ /* 0x040fe20000000019 */
[-C--:B------:R-:W-:Y:S01]  /*1630*/  FFMA R25, R18, R33.reuse, R29 ;  /* 0x0000002112197223 */ /* 0x080fe2000000001d */
[-C--:B------:R-:W-:Y:S01]  /*1640*/  FFMA R26, R19, R33.reuse, R30 ;  /* 0x00000021131a7223 */ /* 0x080fe2000000001e */
[C---:B------:R-:W-:Y:S01]  /*1650*/  FFMA R54, R22.reuse, R33, R31 ;  /* 0x0000002116367223 */ /* 0x040fe2000000001f */
[-C--:B------:R-:W-:Y:S01]  /*1660*/  FFMA R51, R22, R15.reuse, R12 ;  /* 0x0000000f16337223 */ /* 0x080fe2000000000c */
[C---:B------:R-:W-:Y:S01]  /*1670*/  FFMA R46, R23.reuse, R15, R14 ;  /* 0x0000000f172e7223 */ /* 0x040fe2000000000e */
[----:B------:R-:W-:Y:S01]  /*1680*/  FFMA R33, R23, R33, R13 ;  /* 0x0000002117217223 */ /* 0x000fe2000000000d */
[----:B------:R-:W-:Y:S04]  /*1690*/  LDS.128 R28, [R42+0xa0] ;  /* 0x0000a0002a1c7984 */ /* 0x000fe80000000c00 */
[----:B------:R-:W1:Y:S01]  /*16a0*/  LDS.128 R12, [R0+0x3a0] ;  /* 0x0003a000000c7984 */ /* 0x000e620000000c00 */
[----:B0-----:R-:W-:Y:S01]  /*16b0*/  FFMA R56, R18, R8, R17 ;  /* 0x0000000812387223 */ /* 0x001fe20000000011 */
[----:B------:R-:W-:-:S02]  /*16c0*/  FFMA R55, R8, R19, R52 ;  /* 0x0000001308377223 */ /* 0x000fc40000000034 */
[----:B------:R-:W0:Y:S01]  /*16d0*/  LDS R18, [R0+0x39c] ;  /* 0x00039c0000127984 */ /* 0x000e220000000800 */
[----:B------:R-:W-:Y:S01]  /*16e0*/  FFMA R52, R22, R8, R49 ;  /* 0x0000000816347223 */ /* 0x000fe20000000031 */
[----:B------:R-:W-:Y:S01]  /*16f0*/  FFMA R57, R8, R23, R48 ;  /* 0x0000001708397223 */ /* 0x000fe20000000030 */
[----:B-1----:R-:W-:Y:S01]  /*1700*/  FFMA R17, R27, R13, R32 ;  /* 0x0000000d1b117223 */ /* 0x002fe20000000020 */
[-C--:B------:R-:W-:Y:S01]  /*1710*/  FFMA R22, R12, R9.reuse, R55 ;  /* 0x000000090c167223 */ /* 0x080fe20000000037 */
[-C--:B------:R-:W-:Y:S01]  /*1720*/  FFMA R23, R13, R9.reuse, R52 ;  /* 0x000000090d177223 */ /* 0x080fe20000000034 */
[----:B------:R-:W-:Y:S01]  /*1730*/  FFMA R32, R14, R9, R57 ;  /* 0x000000090e207223 */ /* 0x000fe20000000039 */
[C---:B------:R-:W-:Y:S01]  /*1740*/  FFMA R50, R12.reuse, R27, R50 ;  /* 0x0000001b0c327223 */ /* 0x040fe20000000032 */
[----:B------:R-:W-:Y:S01]  /*1750*/  FFMA R8, R27, R14, R53 ;  /* 0x0000000e1b087223 */ /* 0x000fe20000000035 */
[-C--:B------:R-:W-:Y:S01]  /*1760*/  FFMA R48, R12, R34.reuse, R26 ;  /* 0x000000220c307223 */ /* 0x080fe2000000001a */
[-C--:B------:R-:W-:Y:S01]  /*1770*/  FFMA R53, R13, R34.reuse, R54 ;  /* 0x000000220d357223 */ /* 0x080fe20000000036 */
[----:B------:R-:W-:Y:S01]  /*1780*/  FFMA R51, R28, R13, R51 ;  /* 0x0000000d1c337223 */ /* 0x000fe20000000033 */
[C---:B0-----:R-:W-:Y:S01]  /*1790*/  FFMA R49, R18.reuse, R9, R56 ;  /* 0x0000000912317223 */ /* 0x041fe20000000038 */
[C---:B------:R-:W-:Y:S01]  /*17a0*/  FFMA R19, R18.reuse, R27, R24 ;  /* 0x0000001b12137223 */ /* 0x040fe20000000018 */
[C---:B------:R-:W-:Y:S01]  /*17b0*/  FFMA R9, R18.reuse, R34, R25 ;  /* 0x0000002212097223 */ /* 0x040fe20000000019 */
[----:B------:R-:W-:Y:S01]  /*17c0*/  FFMA R45, R18, R28, R45 ;  /* 0x0000001c122d7223 */ /* 0x000fe2000000002d */
[----:B------:R-:W0:Y:S01]  /*17d0*/  LDS.128 R24, [R0+0x420] ;  /* 0x0004200000187984 */ /* 0x000e220000000c00 */
[----:B------:R-:W-:Y:S01]  /*17e0*/  FFMA R34, R14, R34, R33 ;  /* 0x000000220e227223 */ /* 0x000fe20000000021 */
[----:B------:R-:W-:Y:S01]  /*17f0*/  FFMA R18, R12, R28, R47 ;  /* 0x0000001c0c127223 */ /* 0x000fe2000000002f */
[----:B------:R-:W-:Y:S01]  /*1800*/  FFMA R46, R28, R14, R46 ;  /* 0x0000000e1c2e7223 */ /* 0x000fe2000000002e */
[----:B------:R-:W-:Y:S04]  /*1810*/  LDS R54, [R0+0x4b0] ;  /* 0x0004b00000367984 */ /* 0x000fe80000000800 */
[----:B------:R-:W1:Y:S01]  /*1820*/  LDS.128 R12, [R42+0x20] ;  /* 0x000020002a0c7984 */ /* 0x000e620000000c00 */
[-C--:B0-----:R-:W-:Y:S01]  /*1830*/  FFMA R28, R24, R29.reuse, R45 ;  /* 0x0000001d181c7223 */ /* 0x081fe2000000002d */
[-C--:B------:R-:W-:Y:S01]  /*1840*/  FFMA R45, R25, R29.reuse, R18 ;  /* 0x0000001d192d7223 */ /* 0x080fe20000000012 */
[-C--:B------:R-:W-:Y:S01]  /*1850*/  FFMA R18, R26, R29.reuse, R51 ;  /* 0x0000001d1a127223 */ /* 0x080fe20000000033 */
[----:B------:R-:W-:Y:S01]  /*1860*/  FFMA R29, R27, R29, R46 ;  /* 0x0000001d1b1d7223 */ /* 0x000fe2000000002e */
[-C--:B------:R-:W-:Y:S01]  /*1870*/  FFMA R47, R25, R10.reuse, R22 ;  /* 0x0000000a192f7223 */ /* 0x080fe20000000016 */
[-C--:B------:R-:W-:Y:S01]  /*1880*/  FFMA R46, R24, R10.reuse, R49 ;  /* 0x0000000a182e7223 */ /* 0x080fe20000000031 */
[-C--:B------:R-:W-:Y:S01]  /*1890*/  FFMA R22, R26, R10.reuse, R23 ;  /* 0x0000000a1a167223 */ /* 0x080fe20000000017 */
[----:B------:R-:W-:Y:S01]  /*18a0*/  FFMA R52, R27, R10, R32 ;  /* 0x0000000a1b347223 */ /* 0x000fe20000000020 */
[-C--:B------:R-:W-:Y:S01]  /*18b0*/  FFMA R10, R24, R35.reuse, R9 ;  /* 0x00000023180a7223 */ /* 0x080fe20000000009 */
[-C--:B------:R-:W-:Y:S01]  /*18c0*/  FFMA R9, R25, R35.reuse, R48 ;  /* 0x0000002319097223 */ /* 0x080fe20000000030 */
[-C--:B------:R-:W-:Y:S01]  /*18d0*/  FFMA R48, R26, R35.reuse, R53 ;  /* 0x000000231a307223 */ /* 0x080fe20000000035 */
[----:B------:R-:W-:Y:S01]  /*18e0*/  FFMA R23, R27, R35, R34 ;  /* 0x000000231b177223 */ /* 0x000fe20000000022 */
[C---:B-1----:R-:W-:Y:S01]  /*18f0*/  FFMA R56, R12.reuse, R24, R19 ;  /* 0x000000180c387223 */ /* 0x042fe20000000013 */
[----:B------:R-:W0:Y:S01]  /*1900*/  LDS.128 R32, [R0+0x4a0] ;  /* 0x0004a00000207984 */ /* 0x000e220000000c00 */
[C---:B------:R-:W-:Y:S01]  /*1910*/  FFMA R50, R12.reuse, R25, R50 ;  /* 0x000000190c327223 */ /* 0x040fe20000000032 */
[C---:B------:R-:W-:Y:S01]  /*1920*/  FFMA R58, R12.reuse, R26, R17 ;  /* 0x0000001a0c3a7223 */ /* 0x040fe20000000011 */
[----:B------:R-:W-:Y:S01]  /*1930*/  FFMA R19, R12, R27, R8 ;  /* 0x0000001b0c137223 */ /* 0x000fe20000000008 */
[----:B------:R-:W-:Y:S01]  /*1940*/  FFMA R52, R54, R11, R52 ;  /* 0x0000000b36347223 */ /* 0x000fe20000000034 */
[----:B------:R-:W1:Y:S01]  /*1950*/  LDS.128 R24, [R42+0x1b0] ;  /* 0x0001b0002a187984 */ /* 0x000e620000000c00 */
[CC--:B0-----:R-:W-:Y:S01]  /*1960*/  FFMA R53, R33.reuse, R30.reuse, R28 ;  /* 0x0000001e21357223 */ /* 0x0c1fe2000000001c */
[----:B------:R-:W-:Y:S01]  /*1970*/  FFMA R28, R34, R30, R45 ;  /* 0x0000001e221c7223 */ /* 0x000fe2000000002d */
[----:B------:R-:W-:Y:S01]  /*1980*/  FFMA R51, R33, R13, R56 ;  /* 0x0000000d21337223 */ /* 0x000fe20000000038 */
[C---:B------:R-:W-:Y:S01]  /*1990*/  FFMA R49, R13.reuse, R34, R50 ;  /* 0x000000220d317223 */ /* 0x040fe20000000032 */
[----:B------:R-:W-:Y:S01]  /*19a0*/  FFMA R17, R13, R35, R58 ;  /* 0x000000230d117223 */ /* 0x000fe2000000003a */
[C---:B------:R-:W-:Y:S01]  /*19b0*/  FFMA R32, R54.reuse, R13, R19 ;  /* 0x0000000d36207223 */ /* 0x040fe20000000013 */
[-C--:B------:R-:W-:Y:S01]  /*19c0*/  FFMA R45, R35, R30.reuse, R18 ;  /* 0x0000001e232d7223 */ /* 0x080fe20000000012 */
[----:B------:R-:W-:Y:S01]  /*19d0*/  FFMA R30, R54, R30, R29 ;  /* 0x0000001e361e7223 */ /* 0x000fe2000000001d */
[----:B------:R-:W0:Y:S01]  /*19e0*/  LDS.64 R12, [R0+0x528] ;  /* 0x00052800000c7984 */ /* 0x000e220000000a00 */
[-C--:B------:R-:W-:Y:S01]  /*19f0*/  FFMA R29, R33, R11.reuse, R46 ;  /* 0x0000000b211d7223 */ /* 0x080fe2000000002e */
[-C--:B------:R-:W-:Y:S01]  /*1a00*/  FFMA R47, R34, R11.reuse, R47 ;  /* 0x0000000b222f7223 */ /* 0x080fe2000000002f */
[----:B------:R-:W-:Y:S01]  /*1a10*/  FFMA R55, R35, R11, R22 ;  /* 0x0000000b23377223 */ /* 0x000fe20000000016 */
[----:B------:R-:W2:Y:S01]  /*1a20*/  LDS.64 R18, [R0+0x530] ;  /* 0x0005300000127984 */ /* 0x000ea20000000a00 */
[----:B-1----:R-:W-:Y:S01]  /*1a30*/  FFMA R33, R33, R24, R10 ;  /* 0x0000001821217223 */ /* 0x002fe2000000000a */
[C---:B------:R-:W-:Y:S01]  /*1a40*/  FFMA R34, R24.reuse, R34, R9 ;  /* 0x0000002218227223 */ /* 0x040fe20000000009 */
[----:B------:R-:W-:Y:S01]  /*1a50*/  FFMA R35, R24, R35, R48 ;  /* 0x0000002318237223 */ /* 0x000fe20000000030 */
[----:B------:R-:W1:Y:S01]  /*1a60*/  LDS.128 R8, [R42+0x130] ;  /* 0x000130002a087984 */ /* 0x000e620000000c00 */
[----:B------:R-:W-:-:S03]  /*1a70*/  FFMA R54, R54, R24, R23 ;  /* 0x0000001836367223 */ /* 0x000fc60000000017 */
[----:B------:R-:W-:Y:S01]  /*1a80*/  LDS R46, [R0+0x5ac] ;  /* 0x0005ac00002e7984 */ /* 0x000fe20000000800 */
[CC--:B0-----:R-:W-:Y:S01]  /*1a90*/  FFMA R22, R12.reuse, R14.reuse, R51 ;  /* 0x0000000e0c167223 */ /* 0x0c1fe20000000033 */
[----:B------:R-:W-:Y:S01]  /*1aa0*/  FFMA R53, R12, R31, R53 ;  /* 0x0000001f0c357223 */ /* 0x000fe20000000035 */
[C---:B------:R-:W-:Y:S01]  /*1ab0*/  FFMA R49, R14.reuse, R13, R49 ;  /* 0x0000000d0e317223 */ /* 0x040fe20000000031 */
[C---:B------:R-:W-:Y:S01]  /*1ac0*/  FFMA R57, R13.reuse, R25, R34 ;  /* 0x000000190d397223 */ /* 0x040fe20000000022 */
[----:B--2---:R-:W-:Y:S01]  /*1ad0*/  FFMA R51, R14, R19, R32 ;  /* 0x000000130e337223 */ /* 0x004fe20000000020 */
[C---:B------:R-:W-:Y:S01]  /*1ae0*/  FFMA R24, R18.reuse, R14, R17 ;  /* 0x0000000e12187223 */ /* 0x040fe20000000011 */
[C---:B------:R-:W-:Y:S01]  /*1af0*/  FFMA R32, R18.reuse, R25, R35 ;  /* 0x0000001912207223 */ /* 0x040fe20000000023 */
[-C--:B------:R-:W-:Y:S01]  /*1b00*/  FFMA R17, R13, R31.reuse, R28 ;  /* 0x0000001f0d117223 */ /* 0x080fe2000000001c */
[-C--:B------:R-:W-:Y:S01]  /*1b10*/  FFMA R45, R18, R31.reuse, R45 ;  /* 0x0000001f122d7223 */ /* 0x080fe2000000002d */
[C---:B------:R-:W-:Y:S01]  /*1b20*/  FFMA R23, R19.reuse, R31, R30 ;  /* 0x0000001f13177223 */ /* 0x040fe2000000001e */
[-C--:B-1----:R-:W-:Y:S01]  /*1b30*/  FFMA R35, R12, R8.reuse, R29 ;  /* 0x000000080c237223 */ /* 0x082fe2000000001d */
[----:B------:R-:W-:Y:S01]  /*1b40*/  FFMA R13, R8, R13, R47 ;  /* 0x0000000d080d7223 */ /* 0x000fe2000000002f */
[----:B------:R-:W0:Y:S01]  /*1b50*/  LDS.128 R28, [R0+0x5b0] ;  /* 0x0005b000001c7984 */ /* 0x000e220000000c00 */
[-C--:B------:R-:W-:Y:S01]  /*1b60*/  FFMA R33, R12, R25.reuse, R33 ;  /* 0x000000190c217223 */ /* 0x080fe20000000021 */
[----:B------:R-:W-:Y:S01]  /*1b70*/  FFMA R25, R19, R25, R54 ;  /* 0x0000001913197223 */ /* 0x000fe20000000036 */
[----:B------:R-:W-:Y:S01]  /*1b80*/  FFMA R34, R18, R8, R55 ;  /* 0x0000000812227223 */ /* 0x000fe20000000037 */
[----:B------:R-:W-:Y:S01]  /*1b90*/  LDS R54, [R0+0x6c0] ;  /* 0x0006c00000367984 */ /* 0x000fe20000000800 */
[----:B0-----:R-:W-:Y:S01]  /*1ba0*/  FFMA R31, R8, R19, R52 ;  /* 0x00000013081f7223 */ /* 0x001fe20000000034 */
[-C--:B------:R-:W-:Y:S01]  /*1bb0*/  FFMA R19, R46, R15.reuse, R22 ;  /* 0x0000000f2e137223 */ /* 0x080fe20000000016 */
[C---:B------:R-:W-:Y:S01]  /*1bc0*/  FFMA R8, R28.reuse, R15, R49 ;  /* 0x0000000f1c087223 */ /* 0x040fe20000000031 */
[C---:B------:R-:W-:Y:S01]  /*1bd0*/  FFMA R47, R15.reuse, R29, R24 ;  /* 0x0000001d0f2f7223 */ /* 0x040fe20000000018 */
[----:B------:R-:W-:Y:S01]  /*1be0*/  FFMA R18, R15, R30, R51 ;  /* 0x0000001e0f127223 */ /* 0x000fe20000000033 */
[-C--:B------:R-:W-:Y:S01]  /*1bf0*/  FFMA R22, R28, R9.reuse, R13 ;  /* 0x000000091c167223 */ /* 0x080fe2000000000d */
[-C--:B------:R-:W-:Y:S01]  /*1c00*/  FFMA R51, R46, R9.reuse, R35 ;  /* 0x000000092e337223 */ /* 0x080fe20000000023 */
[----:B------:R-:W0:Y:S01]  /*1c10*/  LDS.128 R12, [R42+0xb0] ;  /* 0x0000b0002a0c7984 */ /* 0x000e220000000c00 */
[CC--:B------:R-:W-:Y:S01]  /*1c20*/  FFMA R49, R29.reuse, R9.reuse, R34 ;  /* 0x000000091d317223 */ /* 0x0c0fe20000000022 */
        /* <DEDUP_REMOVED lines=23> */
[----:B------:R-:W-:Y:S01]  /*1da0*/  FFMA R52, R54, R11, R52 ;  /* 0x0000000b36347223 */ /* 0x000fe20000000034 */
[----:B------:R-:W1:Y:S01]  /*1db0*/  LDS.128 R24, [R0+0x6b0] ;  /* 0x0006b00000187984 */ /* 0x000e620000000c00 */
[C---:B0-----:R-:W-:Y:S01]  /*1dc0*/  FFMA R56, R28.reuse, R32, R19 ;  /* 0x000000201c387223 */ /* 0x041fe20000000013 */
[C---:B------:R-:W-:Y:S01]  /*1dd0*/  FFMA R8, R28.reuse, R33, R8 ;  /* 0x000000211c087223 */ /* 0x040fe20000000008 */
[C---:B------:R-:W-:Y:S01]  /*1de0*/  FFMA R58, R28.reuse, R34, R47 ;  /* 0x000000221c3a7223 */ /* 0x040fe2000000002f */
[----:B------:R-:W-:-:S02]  /*1df0*/  FFMA R19, R28, R35, R18 ;  /* 0x000000231c137223 */ /* 0x000fc40000000012 */
[----:B------:R-:W0:Y:S01]  /*1e00*/  LDS.128 R32, [R42+0x1c0] ;  /* 0x0001c0002a207984 */ /* 0x000e220000000c00 */
[----:B-1----:R-:W-:Y:S01]  /*1e10*/  FFMA R51, R25, R29, R56 ;  /* 0x0000001d19337223 */ /* 0x002fe20000000038 */
[C---:B------:R-:W-:Y:S01]  /*1e20*/  FFMA R49, R29.reuse, R26, R8 ;  /* 0x0000001a1d317223 */ /* 0x040fe20000000008 */
[----:B------:R-:W-:Y:S01]  /*1e30*/  FFMA R47, R29, R27, R58 ;  /* 0x0000001b1d2f7223 */ /* 0x000fe2000000003a */
[----:B------:R-:W-:Y:S01]  /*1e40*/  FFMA R24, R54, R29, R19 ;  /* 0x0000001d36187223 */ /* 0x000fe20000000013 */
[-C--:B------:R-:W-:Y:S01]  /*1e50*/  FFMA R29, R25, R14.reuse, R46 ;  /* 0x0000000e191d7223 */ /* 0x080fe2000000002e */
[-C--:B------:R-:W-:Y:S01]  /*1e60*/  FFMA R28, R26, R14.reuse, R17 ;  /* 0x0000000e1a1c7223 */ /* 0x080fe20000000011 */
[-C--:B------:R-:W-:Y:S01]  /*1e70*/  FFMA R53, R27, R14.reuse, R12 ;  /* 0x0000000e1b357223 */ /* 0x080fe2000000000c */
[----:B------:R-:W-:Y:S01]  /*1e80*/  FFMA R14, R54, R14, R13 ;  /* 0x0000000e360e7223 */ /* 0x000fe2000000000d */
[----:B------:R-:W1:Y:S01]  /*1e90*/  LDS.64 R18, [R0+0x740] ;  /* 0x0007400000127984 */ /* 0x000e620000000a00 */
[-C--:B------:R-:W-:Y:S01]  /*1ea0*/  FFMA R17, R25, R11.reuse, R50 ;  /* 0x0000000b19117223 */ /* 0x080fe20000000032 */
[-C--:B------:R-:W-:Y:S01]  /*1eb0*/  FFMA R23, R26, R11.reuse, R23 ;  /* 0x0000000b1a177223 */ /* 0x080fe20000000017 */
[----:B------:R-:W-:Y:S01]  /*1ec0*/  FFMA R55, R27, R11, R22 ;  /* 0x0000000b1b377223 */ /* 0x000fe20000000016 */
[----:B------:R-:W2:Y:S04]  /*1ed0*/  LDS.64 R12, [R0+0x738] ;  /* 0x00073800000c7984 */ /* 0x000ea80000000a00 */
[----:B------:R-:W-:Y:S01]  /*1ee0*/  LDS R46, [R0+0x7bc] ;  /* 0x0007bc00002e7984 */ /* 0x000fe20000000800 */
[----:B0-----:R-:W-:Y:S01]  /*1ef0*/  FFMA R25, R25, R32, R10 ;  /* 0x0000002019197223 */ /* 0x001fe2000000000a */
[C---:B------:R-:W-:Y:S01]  /*1f00*/  FFMA R26, R32.reuse, R26, R9 ;  /* 0x0000001a201a7223 */ /* 0x040fe20000000009 */
[----:B------:R-:W-:Y:S01]  /*1f10*/  FFMA R27, R32, R27, R48 ;  /* 0x0000001b201b7223 */ /* 0x000fe20000000030 */
[----:B------:R-:W0:Y:S01]  /*1f20*/  LDS.128 R8, [R42+0x140] ;  /* 0x000140002a087984 */ /* 0x000e220000000c00 */
[----:B------:R-:W-:Y:S01]  /*1f30*/  FFMA R54, R54, R32, R45 ;  /* 0x0000002036367223 */ /* 0x000fe2000000002d */
[CC--:B-1----:R-:W-:Y:S01]  /*1f40*/  FFMA R32, R18.reuse, R30.reuse, R47 ;  /* 0x0000001e12207223 */ /* 0x0c2fe2000000002f */
[----:B------:R-:W-:Y:S01]  /*1f50*/  FFMA R53, R18, R15, R53 ;  /* 0x0000000f12357223 */ /* 0x000fe20000000035 */
[----:B--2---:R-:W-:Y:S01]  /*1f60*/  FFMA R57, R30, R13, R49 ;  /* 0x0000000d1e397223 */ /* 0x004fe20000000031 */
[-C--:B------:R-:W-:Y:S01]  /*1f70*/  FFMA R45, R12, R15.reuse, R29 ;  /* 0x0000000f0c2d7223 */ /* 0x080fe2000000001d */
[C---:B------:R-:W-:Y:S01]  /*1f80*/  FFMA R47, R13.reuse, R15, R28 ;  /* 0x0000000f0d2f7223 */ /* 0x040fe2000000001c */
[----:B------:R-:W-:Y:S01]  /*1f90*/  FFMA R49, R30, R19, R24 ;  /* 0x000000131e317223 */ /* 0x000fe20000000018 */
[-C--:B------:R-:W-:Y:S01]  /*1fa0*/  FFMA R29, R12, R33.reuse, R25 ;  /* 0x000000210c1d7223 */ /* 0x080fe20000000019 */
[-C--:B------:R-:W-:Y:S01]  /*1fb0*/  FFMA R59, R13, R33.reuse, R26 ;  /* 0x000000210d3b7223 */ /* 0x080fe2000000001a */
[----:B------:R-:W-:Y:S01]  /*1fc0*/  FFMA R28, R18, R33, R27 ;  /* 0x00000021121c7223 */ /* 0x000fe2000000001b */
[----:B------:R-:W-:Y:S01]  /*1fd0*/  FFMA R22, R12, R30, R51 ;  /* 0x0000001e0c167223 */ /* 0x000fe20000000033 */
[----:B------:R-:W1:Y:S01]  /*1fe0*/  LDS.128 R24, [R0+0x7c0] ;  /* 0x0007c00000187984 */ /* 0x000e620000000c00 */
[C---:B------:R-:W-:Y:S01]  /*1ff0*/  FFMA R51, R19.reuse, R15, R14 ;  /* 0x0000000f13337223 */ /* 0x040fe2000000000e */
[----:B------:R-:W-:-:S02]  /*2000*/  FFMA R33, R19, R33, R54 ;  /* 0x0000002113217223 */ /* 0x000fc40000000036 */
[----:B------:R-:W-:Y:S01]  /*2010*/  LDS R54, [R0+0x8d0] ;  /* 0x0008d00000367984 */ /* 0x000fe20000000800 */
[-C--:B0-----:R-:W-:Y:S01]  /*2020*/  FFMA R30, R12, R8.reuse, R17 ;  /* 0x000000080c1e7223 */ /* 0x081fe20000000011 */
[----:B------:R-:W-:Y:S01]  /*2030*/  FFMA R23, R8, R13, R23 ;  /* 0x0000000d08177223 */ /* 0x000fe20000000017 */
[----:B------:R-:W-:Y:S01]  /*2040*/  FFMA R48, R18, R8, R55 ;  /* 0x0000000812307223 */ /* 0x000fe20000000037 */
[----:B------:R-:W0:Y:S01]  /*2050*/  LDS.128 R12, [R42+0xc0] ;  /* 0x0000c0002a0c7984 */ /* 0x000e220000000c00 */
[----:B------:R-:W-:Y:S01]  /*2060*/  FFMA R55, R8, R19, R52 ;  /* 0x0000001308377223 */ /* 0x000fe20000000034 */
[----:B------:R-:W-:Y:S01]  /*2070*/  FFMA R19, R46, R31, R22 ;  /* 0x0000001f2e137223 */ /* 0x000fe20000000016 */
[C---:B-1----:R-:W-:Y:S01]  /*2080*/  FFMA R17, R31.reuse, R25, R32 ;  /* 0x000000191f117223 */ /* 0x042fe20000000020 */
[----:B------:R-:W-:Y:S01]  /*2090*/  FFMA R18, R31, R26, R49 ;  /* 0x0000001a1f127223 */ /* 0x000fe20000000031 */
[-C--:B------:R-:W-:Y:S01]  /*20a0*/  FFMA R22, R24, R9.reuse, R23 ;  /* 0x0000000918167223 */ /* 0x080fe20000000017 */
[-C--:B------:R-:W-:Y:S01]  /*20b0*/  FFMA R49, R46, R9.reuse, R30 ;  /* 0x000000092e317223 */ /* 0x080fe2000000001e */
[CC--:B------:R-:W-:Y:S01]  /*20c0*/  FFMA R23, R25.reuse, R9.reuse, R48 ;  /* 0x0000000919177223 */ /* 0x0c0fe20000000030 */
[----:B------:R-:W-:Y:S01]  /*20d0*/  FFMA R32, R26, R9, R55 ;  /* 0x000000091a207223 */ /* 0x000fe20000000037 */
        /* <DEDUP_REMOVED lines=10> */
[----:B------:R-:W0:Y:S03]  /*2180*/  LDS.128 R24, [R42+0x40] ;  /* 0x000040002a187984 */ /* 0x000e260000000c00 */
[-C--:B-1----:R-:W-:Y:S01]  /*2190*/  FFMA R46, R28, R13.reuse, R45 ;  /* 0x0000000d1c2e7223 */ /* 0x082fe2000000002d */
        /* <DEDUP_REMOVED lines=11> */
[C---:B0-----:R-:W-:Y:S01]  /*2250*/  FFMA R56, R24.reuse, R28, R19 ;  /* 0x0000001c18387223 */ /* 0x041fe20000000013 */
[----:B------:R-:W0:Y:S01]  /*2260*/  LDS.128 R32, [R0+0x8c0] ;  /* 0x0008c00000207984 */ /* 0x000e220000000c00 */
[C---:B------:R-:W-:Y:S01]  /*2270*/  FFMA R8, R24.reuse, R29, R8 ;  /* 0x0000001d18087223 */ /* 0x040fe20000000008 */
[C---:B------:R-:W-:Y:S01]  /*2280*/  FFMA R58, R24.reuse, R30, R17 ;  /* 0x0000001e183a7223 */ /* 0x040fe20000000011 */
[----:B------:R-:W-:Y:S01]  /*2290*/  FFMA R19, R24, R31, R18 ;  /* 0x0000001f18137223 */ /* 0x000fe20000000012 */
[C---:B------:R-:W-:Y:S01]  /*22a0*/  FFMA R52, R54.reuse, R11, R52 ;  /* 0x0000000b36347223 */ /* 0x040fe20000000034 */
[----:B------:R-:W1:Y:S02]  /*22b0*/  LDS.128 R28, [R42+0x1d0] ;  /* 0x0001d0002a1c7984 */ /* 0x000e640000000c00 */
[----:B------:R-:W-:-:S02]  /*22c0*/  FFMA R24, R54, R25, R19 ;  /* 0x0000001936187223 */ /* 0x000fc40000000013 */
[----:B------:R-:W2:Y:S01]  /*22d0*/  LDS.64 R18, [R0+0x948] ;  /* 0x0009480000127984 */ /* 0x000ea20000000a00 */
[----:B0-----:R-:W-:Y:S01]  /*22e0*/  FFMA R53, R33, R25, R56 ;  /* 0x0000001921357223 */ /* 0x001fe20000000038 */
[C---:B------:R-:W-:Y:S01]  /*22f0*/  FFMA R51, R25.reuse, R34, R8 ;  /* 0x0000002219337223 */ /* 0x040fe20000000008 */
[----:B------:R-:W-:Y:S01]  /*2300*/  FFMA R17, R25, R35, R58 ;  /* 0x0000002319117223 */ /* 0x000fe2000000003a */
[-C--:B------:R-:W-:Y:S01]  /*2310*/  FFMA R32, R34, R14.reuse, R45 ;  /* 0x0000000e22207223 */ /* 0x080fe2000000002d */
[-C--:B------:R-:W-:Y:S01]  /*2320*/  FFMA R25, R33, R14.reuse, R46 ;  /* 0x0000000e21197223 */ /* 0x080fe2000000002e */
[CC--:B------:R-:W-:Y:S01]  /*2330*/  FFMA R45, R35.reuse, R14.reuse, R12 ;  /* 0x0000000e232d7223 */ /* 0x0c0fe2000000000c */
[----:B------:R-:W-:Y:S01]  /*2340*/  FFMA R14, R54, R14, R13 ;  /* 0x0000000e360e7223 */ /* 0x000fe2000000000d */
[-C--:B------:R-:W-:Y:S01]  /*2350*/  FFMA R55, R35, R11.reuse, R22 ;  /* 0x0000000b23377223 */ /* 0x080fe20000000016 */
[CC--:B------:R-:W-:Y:S01]  /*2360*/  FFMA R13, R33.reuse, R11.reuse, R50 ;  /* 0x0000000b210d7223 */ /* 0x0c0fe20000000032 */
[----:B------:R-:W-:Y:S01]  /*2370*/  FFMA R47, R34, R11, R47 ;  /* 0x0000000b222f7223 */ /* 0x000fe2000000002f */
[----:B------:R-:W0:Y:S01]  /*2380*/  LDS.64 R22, [R0+0x950] ;  /* 0x0009500000167984 */ /* 0x000e220000000a00 */
[----:B-1----:R-:W-:Y:S01]  /*2390*/  FFMA R33, R33, R28, R10 ;  /* 0x0000001c21217223 */ /* 0x002fe2000000000a */
[C---:B------:R-:W-:Y:S01]  /*23a0*/  FFMA R34, R28.reuse, R34, R9 ;  /* 0x000000221c227223 */ /* 0x040fe20000000009 */
[----:B------:R-:W-:Y:S01]  /*23b0*/  FFMA R35, R28, R35, R48 ;  /* 0x000000231c237223 */ /* 0x000fe20000000030 */
[----:B------:R-:W1:Y:S01]  /*23c0*/  LDS.128 R8, [R42+0x150] ;  /* 0x000150002a087984 */ /* 0x000e620000000c00 */
[----:B------:R-:W-:Y:S01]  /*23d0*/  FFMA R54, R54, R28, R49 ;  /* 0x0000001c36367223 */ /* 0x000fe20000000031 */
[-C--:B--2---:R-:W-:Y:S01]  /*23e0*/  FFMA R28, R18, R26.reuse, R53 ;  /* 0x0000001a121c7223 */ /* 0x084fe20000000035 */
[----:B------:R-:W-:Y:S01]  /*23f0*/  FFMA R53, R26, R19, R51 ;  /* 0x000000131a357223 */ /* 0x000fe20000000033 */
[C---:B------:R-:W-:Y:S01]  /*2400*/  FFMA R49, R19.reuse, R15, R32 ;  /* 0x0000000f13317223 */ /* 0x040fe20000000020 */
[-C--:B------:R-:W-:Y:S01]  /*2410*/  FFMA R33, R18, R29.reuse, R33 ;  /* 0x0000001d12217223 */ /* 0x080fe20000000021 */
[----:B------:R-:W-:Y:S01]  /*2420*/  FFMA R59, R19, R29, R34 ;  /* 0x0000001d133b7223 */ /* 0x000fe20000000022 */
[----:B0-----:R-:W-:Y:S01]  /*2430*/  FFMA R46, R22, R26, R17 ;  /* 0x0000001a162e7223 */ /* 0x001fe20000000011 */
[-C--:B------:R-:W-:Y:S01]  /*2440*/  FFMA R17, R18, R15.reuse, R25 ;  /* 0x0000000f12117223 */ /* 0x080fe20000000019 */
[-C--:B------:R-:W-:Y:S01]  /*2450*/  FFMA R45, R22, R15.reuse, R45 ;  /* 0x0000000f162d7223 */ /* 0x080fe2000000002d */
[C---:B------:R-:W-:Y:S01]  /*2460*/  FFMA R51, R23.reuse, R15, R14 ;  /* 0x0000000f17337223 */ /* 0x040fe2000000000e */
[-C--:B-1----:R-:W-:Y:S01]  /*2470*/  FFMA R25, R18, R8.reuse, R13 ;  /* 0x0000000812197223 */ /* 0x082fe2000000000d */
[----:B------:R-:W-:Y:S01]  /*2480*/  FFMA R57, R26, R23, R24 ;  /* 0x000000171a397223 */ /* 0x000fe20000000018 */
[----:B------:R-:W0:Y:S01]  /*2490*/  LDS.128 R12, [R0+0x9d0] ;  /* 0x0009d000000c7984 */ /* 0x000e220000000c00 */
[----:B------:R-:W-:Y:S01]  /*24a0*/  FFMA R32, R22, R29, R35 ;  /* 0x0000001d16207223 */ /* 0x000fe20000000023 */
[----:B------:R-:W-:Y:S01]  /*24b0*/  FFMA R47, R8, R19, R47 ;  /* 0x00000013082f7223 */ /* 0x000fe2000000002f */
[----:B------:R-:W-:Y:S01]  /*24c0*/  FFMA R34, R22, R8, R55 ;  /* 0x0000000816227223 */ /* 0x000fe20000000037 */
[----:B------:R-:W1:Y:S01]  /*24d0*/  LDS R18, [R0+0x9cc] ;  /* 0x0009cc0000127984 */ /* 0x000e620000000800 */
[----:B------:R-:W-:Y:S01]  /*24e0*/  FFMA R29, R23, R29, R54 ;  /* 0x0000001d171d7223 */ /* 0x000fe20000000036 */
[----:B0-----:R-:W-:Y:S01]  /*24f0*/  FFMA R15, R8, R23, R52 ;  /* 0x00000017080f7223 */ /* 0x001fe20000000034 */
[----:B------:R-:W-:Y:S01]  /*2500*/  FFMA R8, R12, R27, R53 ;  /* 0x0000001b0c087223 */ /* 0x000fe20000000035 */
[C---:B------:R-:W-:Y:S01]  /*2510*/  FFMA R23, R27.reuse, R13, R46 ;  /* 0x0000000d1b177223 */ /* 0x040fe2000000002e */
[----:B------:R-:W-:Y:S01]  /*2520*/  FFMA R22, R27, R14, R57 ;  /* 0x0000000e1b167223 */ /* 0x000fe20000000039 */
[C---:B-1----:R-:W-:Y:S01]  /*2530*/  FFMA R19, R18.reuse, R27, R28 ;  /* 0x0000001b12137223 */ /* 0x042fe2000000001c */
        /* <DEDUP_REMOVED lines=10> */
[-C--:B0-----:R-:W-:Y:S01]  /*25e0*/  FFMA R17, R18, R24.reuse, R17 ;  /* 0x0000001812117223 */ /* 0x081fe20000000011 */
[----:B------:R-:W-:Y:S01]  /*25f0*/  FFMA R18, R12, R24, R49 ;  /* 0x000000180c127223 */ /* 0x000fe20000000031 */
[C---:B------:R-:W-:Y:S01]  /*2600*/  FFMA R45, R24.reuse, R13, R45 ;  /* 0x0000000d182d7223 */ /* 0x040fe2000000002d */
[----:B------:R-:W-:-:S02]  /*2610*/  FFMA R50, R24, R14, R51 ;  /* 0x0000000e18327223 */ /* 0x000fc40000000033 */
[----:B------:R-:W0:Y:S01]  /*2620*/  LDS.128 R12, [R42+0x50] ;  /* 0x000050002a0c7984 */ /* 0x000e220000000c00 */
        /* <DEDUP_REMOVED lines=12> */
[----:B------:R-:W1:Y:S04]  /*26f0*/  LDS R48, [R0+0xae0] ;  /* 0x000ae00000307984 */ /* 0x000e680000000800 */
[----:B------:R-:W2:Y:S01]  /*2700*/  LDS.128 R28, [R0+0xad0] ;  /* 0x000ad000001c7984 */ /* 0x000ea20000000c00 */
[C---:B0-----:R-:W-:Y:S01]  /*2710*/  FFMA R56, R12.reuse, R32, R19 ;  /* 0x000000200c387223 */ /* 0x041fe20000000013 */
[C---:B------:R-:W-:Y:S01]  /*2720*/  FFMA R8, R12.reuse, R33, R8 ;  /* 0x000000210c087223 */ /* 0x040fe20000000008 */
[C---:B------:R-:W-:Y:S01]  /*2730*/  FFMA R58, R12.reuse, R34, R23 ;  /* 0x000000220c3a7223 */ /* 0x040fe20000000017 */
[----:B------:R-:W-:-:S02]  /*2740*/  FFMA R19, R12, R35, R22 ;  /* 0x000000230c137223 */ /* 0x000fc40000000016 */
[----:B------:R-:W0:Y:S02]  /*2750*/  LDS.128 R32, [R42+0x1e0] ;  /* 0x0001e0002a207984 */ /* 0x000e240000000c00 */
[C---:B-1----:R-:W-:Y:S01]  /*2760*/  FFMA R22, R48.reuse, R13, R19 ;  /* 0x0000000d30167223 */ /* 0x042fe20000000013 */
[----:B------:R-:W-:Y:S01]  /*2770*/  FFMA R54, R48, R11, R54 ;  /* 0x0000000b30367223 */ /* 0x000fe20000000036 */
[----:B--2---:R-:W-:Y:S01]  /*2780*/  FFMA R51, R29, R13, R56 ;  /* 0x0000000d1d337223 */ /* 0x004fe20000000038 */
[C---:B------:R-:W-:Y:S01]  /*2790*/  FFMA R49, R13.reuse, R30, R8 ;  /* 0x0000001e0d317223 */ /* 0x040fe20000000008 */
[----:B------:R-:W-:Y:S01]  /*27a0*/  FFMA R23, R13, R31, R58 ;  /* 0x0000001f0d177223 */ /* 0x000fe2000000003a */
[-C--:B------:R-:W-:Y:S01]  /*27b0*/  FFMA R55, R31, R26.reuse, R18 ;  /* 0x0000001a1f377223 */ /* 0x080fe20000000012 */
[----:B------:R-:W1:Y:S01]  /*27c0*/  LDS.64 R12, [R0+0xb58] ;  /* 0x000b5800000c7984 */ /* 0x000e620000000a00 */
[CC--:B------:R-:W-:Y:S01]  /*27d0*/  FFMA R53, R29.reuse, R26.reuse, R24 ;  /* 0x0000001a1d357223 */ /* 0x0c0fe20000000018 */
[-C--:B------:R-:W-:Y:S01]  /*27e0*/  FFMA R24, R30, R26.reuse, R17 ;  /* 0x0000001a1e187223 */ /* 0x080fe20000000011 */
[----:B------:R-:W-:Y:S01]  /*27f0*/  FFMA R26, R48, R26, R25 ;  /* 0x0000001a301a7223 */ /* 0x000fe20000000019 */
[----:B------:R-:W2:Y:S01]  /*2800*/  LDS.64 R18, [R0+0xb60] ;  /* 0x000b600000127984 */ /* 0x000ea20000000a00 */
[-C--:B------:R-:W-:Y:S01]  /*2810*/  FFMA R17, R29, R11.reuse, R50 ;  /* 0x0000000b1d117223 */ /* 0x080fe20000000032 */
[-C--:B------:R-:W-:Y:S01]  /*2820*/  FFMA R45, R30, R11.reuse, R45 ;  /* 0x0000000b1e2d7223 */ /* 0x080fe2000000002d */
[----:B------:R-:W-:Y:S01]  /*2830*/  FFMA R25, R31, R11, R52 ;  /* 0x0000000b1f197223 */ /* 0x000fe20000000034 */
[----:B0-----:R-:W-:Y:S01]  /*2840*/  FFMA R29, R29, R32, R10 ;  /* 0x000000201d1d7223 */ /* 0x001fe2000000000a */
[C---:B------:R-:W-:Y:S01]  /*2850*/  FFMA R30, R32.reuse, R30, R9 ;  /* 0x0000001e201e7223 */ /* 0x040fe20000000009 */
[----:B------:R-:W-:Y:S01]  /*2860*/  FFMA R31, R32, R31, R46 ;  /* 0x0000001f201f7223 */ /* 0x000fe2000000002e */
[----:B------:R-:W0:Y:S01]  /*2870*/  LDS.128 R8, [R42+0x160] ;  /* 0x000160002a087984 */ /* 0x000e220000000c00 */
[----:B------:R-:W-:Y:S01]  /*2880*/  FFMA R48, R48, R32, R47 ;  /* 0x0000002030307223 */ /* 0x000fe2000000002f */
[-C--:B-1----:R-:W-:Y:S01]  /*2890*/  FFMA R32, R12, R14.reuse, R51 ;  /* 0x0000000e0c207223 */ /* 0x082fe20000000033 */
[----:B------:R-:W-:Y:S01]  /*28a0*/  FFMA R49, R14, R13, R49 ;  /* 0x0000000d0e317223 */ /* 0x000fe20000000031 */
[-C--:B------:R-:W-:Y:S01]  /*28b0*/  FFMA R57, R12, R33.reuse, R29 ;  /* 0x000000210c397223 */ /* 0x080fe2000000001d */
[----:B------:R-:W-:Y:S01]  /*28c0*/  FFMA R59, R13, R33, R30 ;  /* 0x000000210d3b7223 */ /* 0x000fe2000000001e */
[----:B--2---:R-:W-:Y:S01]  /*28d0*/  FFMA R46, R18, R14, R23 ;  /* 0x0000000e122e7223 */ /* 0x004fe20000000017 */
[----:B------:R-:W-:Y:S01]  /*28e0*/  FFMA R51, R14, R19, R22 ;  /* 0x000000130e337223 */ /* 0x000fe20000000016 */
[-C--:B------:R-:W-:Y:S01]  /*28f0*/  FFMA R14, R18, R33.reuse, R31 ;  /* 0x00000021120e7223 */ /* 0x080fe2000000001f */
[----:B------:R-:W1:Y:S01]  /*2900*/  LDS R22, [R0+0xbdc] ;  /* 0x000bdc0000167984 */ /* 0x000e620000000800 */
[----:B------:R-:W-:Y:S01]  /*2910*/  FFMA R33, R19, R33, R48 ;  /* 0x0000002113217223 */ /* 0x000fe20000000030 */
[-C--:B------:R-:W-:Y:S01]  /*2920*/  FFMA R53, R12, R27.reuse, R53 ;  /* 0x0000001b0c357223 */ /* 0x080fe20000000035 */
[-C--:B------:R-:W-:Y:S01]  /*2930*/  FFMA R23, R13, R27.reuse, R24 ;  /* 0x0000001b0d177223 */ /* 0x080fe20000000018 */
[----:B------:R-:W2:Y:S01]  /*2940*/  LDS.128 R28, [R0+0xbe0] ;  /* 0x000be000001c7984 */ /* 0x000ea20000000c00 */
[CC--:B------:R-:W-:Y:S01]  /*2950*/  FFMA R55, R18.reuse, R27.reuse, R55 ;  /* 0x0000001b12377223 */ /* 0x0c0fe20000000037 */
[----:B------:R-:W-:Y:S01]  /*2960*/  FFMA R47, R19, R27, R26 ;  /* 0x0000001b132f7223 */ /* 0x000fe2000000001a */
[-C--:B0-----:R-:W-:Y:S01]  /*2970*/  FFMA R48, R18, R8.reuse, R25 ;  /* 0x0000000812307223 */ /* 0x081fe20000000019 */
[----:B------:R-:W-:Y:S01]  /*2980*/  FFMA R45, R8, R13, R45 ;  /* 0x0000000d082d7223 */ /* 0x000fe2000000002d */
[----:B------:R-:W0:Y:S01]  /*2990*/  LDS.128 R24, [R42+0xe0] ;  /* 0x0000e0002a187984 */ /* 0x000e220000000c00 */
[----:B------:R-:W-:Y:S01]  /*29a0*/  FFMA R12, R12, R8, R17 ;  /* 0x000000080c0c7223 */ /* 0x000fe20000000011 */
[----:B------:R-:W-:Y:S01]  /*29b0*/  FFMA R13, R8, R19, R54 ;  /* 0x00000013080d7223 */ /* 0x000fe20000000036 */
[CC--:B-1----:R-:W-:Y:S01]  /*29c0*/  FFMA R19, R22.reuse, R15.reuse, R32 ;  /* 0x0000000f16137223 */ /* 0x0c2fe20000000020 */
[----:B------:R-:W-:Y:S01]  /*29d0*/  FFMA R57, R22, R34, R57 ;  /* 0x0000002216397223 */ /* 0x000fe20000000039 */
[C---:B--2---:R-:W-:Y:S01]  /*29e0*/  FFMA R8, R28.reuse, R15, R49 ;  /* 0x0000000f1c087223 */ /* 0x044fe20000000031 */
[----:B------:R-:W-:Y:S01]  /*29f0*/  FFMA R17, R15, R29, R46 ;  /* 0x0000001d0f117223 */ /* 0x000fe2000000002e */
[-C--:B------:R-:W-:Y:S01]  /*2a00*/  FFMA R32, R28, R9.reuse, R45 ;  /* 0x000000091c207223 */ /* 0x080fe2000000002d */
[-C--:B------:R-:W-:Y:S01]  /*2a10*/  FFMA R49, R22, R9.reuse, R12 ;  /* 0x0000000916317223 */ /* 0x080fe2000000000c */
[-C--:B------:R-:W-:Y:S01]  /*2a20*/  FFMA R45, R29, R9.reuse, R48 ;  /* 0x000000091d2d7223 */ /* 0x080fe20000000030 */
[----:B------:R-:W-:Y:S01]  /*2a30*/  FFMA R46, R30, R9, R13 ;  /* 0x000000091e2e7223 */ /* 0x000fe2000000000d */
[----:B------:R-:W-:Y:S01]  /*2a40*/  FFMA R18, R15, R30, R51 ;  /* 0x0000001e0f127223 */ /* 0x000fe20000000033 */
        /* <DEDUP_REMOVED lines=12> */
[C---:B------:R-:W-:Y:S01]  /*2b10*/  FFMA R25, R15.reuse, R25, R50 ;  /* 0x000000190f197223 */ /* 0x040fe20000000032 */
[-C--:B------:R-:W-:Y:S01]  /*2b20*/  FFMA R54, R15, R10.reuse, R46 ;  /* 0x0000000a0f367223 */ /* 0x080fe2000000002e */
[-C--:B------:R-:W-:Y:S01]  /*2b30*/  FFMA R50, R12, R10.reuse, R49 ;  /* 0x0000000a0c327223 */ /* 0x080fe20000000031 */
[CC--:B------:R-:W-:Y:S01]  /*2b40*/  FFMA R47, R13.reuse, R10.reuse, R32 ;  /* 0x0000000a0d2f7223 */ /* 0x0c0fe20000000020 */
[C---:B------:R-:W-:Y:S01]  /*2b50*/  FFMA R52, R14.reuse, R10, R45 ;  /* 0x0000000a0e347223 */ /* 0x040fe2000000002d */
[-C--:B------:R-:W-:Y:S01]  /*2b60*/  FFMA R46, R14, R35.reuse, R9 ;  /* 0x000000230e2e7223 */ /* 0x080fe20000000009 */
[-C--:B------:R-:W-:Y:S01]  /*2b70*/  FFMA R10, R12, R35.reuse, R57 ;  /* 0x000000230c0a7223 */ /* 0x080fe20000000039 */
[-C--:B------:R-:W-:Y:S01]  /*2b80*/  FFMA R45, R13, R35.reuse, R48 ;  /* 0x000000230d2d7223 */ /* 0x080fe20000000030 */
[----:B------:R-:W-:Y:S01]  /*2b90*/  FFMA R9, R15, R35, R34 ;  /* 0x000000230f097223 */ /* 0x000fe20000000022 */
[----:B------:R-:W1:Y:S01]  /*2ba0*/  LDS R48, [R0+0xcf0] ;  /* 0x000cf00000307984 */ /* 0x000e620000000800 */
[C---:B0-----:R-:W-:Y:S01]  /*2bb0*/  FFMA R56, R28.reuse, R12, R19 ;  /* 0x0000000c1c387223 */ /* 0x041fe20000000013 */
[----:B------:R-:W-:-:S02]  /*2bc0*/  FFMA R8, R28, R13, R8 ;  /* 0x0000000d1c087223 */ /* 0x000fc40000000008 */
[----:B------:R-:W0:Y:S01]  /*2bd0*/  LDS.128 R32, [R0+0xce0] ;  /* 0x000ce00000207984 */ /* 0x000e220000000c00 */
[C---:B------:R-:W-:Y:S01]  /*2be0*/  FFMA R58, R28.reuse, R14, R17 ;  /* 0x0000000e1c3a7223 */ /* 0x040fe20000000011 */
[----:B------:R-:W-:Y:S02]  /*2bf0*/  FFMA R19, R28, R15, R18 ;  /* 0x0000000f1c137223 */ /* 0x000fe40000000012 */
[----:B------:R-:W2:Y:S02]  /*2c00*/  LDS.128 R12, [R42+0x1f0] ;  /* 0x0001f0002a0c7984 */ /* 0x000ea40000000c00 */
[C---:B-1----:R-:W-:Y:S01]  /*2c10*/  FFMA R28, R48.reuse, R29, R19 ;  /* 0x0000001d301c7223 */ /* 0x042fe20000000013 */
[----:B------:R-:W-:Y:S01]  /*2c20*/  FFMA R54, R48, R11, R54 ;  /* 0x0000000b30367223 */ /* 0x000fe20000000036 */
[----:B------:R-:W1:Y:S01]  /*2c30*/  LDS.64 R18, [R0+0xd68] ;  /* 0x000d680000127984 */ /* 0x000e620000000a00 */
[----:B0-----:R-:W-:Y:S01]  /*2c40*/  FFMA R51, R33, R29, R56 ;  /* 0x0000001d21337223 */ /* 0x001fe20000000038 */
[C---:B------:R-:W-:Y:S01]  /*2c50*/  FFMA R49, R29.reuse, R34, R8 ;  /* 0x000000221d317223 */ /* 0x040fe20000000008 */
[----:B------:R-:W-:Y:S01]  /*2c60*/  FFMA R17, R29, R35, R58 ;  /* 0x000000231d117223 */ /* 0x000fe2000000003a */
[-C--:B------:R-:W-:Y:S01]  /*2c70*/  FFMA R29, R33, R26.reuse, R24 ;  /* 0x0000001a211d7223 */ /* 0x080fe20000000018 */
[-C--:B------:R-:W-:Y:S01]  /*2c80*/  FFMA R24, R34, R26.reuse, R23 ;  /* 0x0000001a22187223 */ /* 0x080fe20000000017 */
[-C--:B------:R-:W-:Y:S01]  /*2c90*/  FFMA R53, R35, R26.reuse, R22 ;  /* 0x0000001a23357223 */ /* 0x080fe20000000016 */
[----:B------:R-:W-:Y:S01]  /*2ca0*/  FFMA R26, R48, R26, R25 ;  /* 0x0000001a301a7223 */ /* 0x000fe20000000019 */
[-C--:B------:R-:W-:Y:S01]  /*2cb0*/  FFMA R25, R33, R11.reuse, R50 ;  /* 0x0000000b21197223 */ /* 0x080fe20000000032 */
[----:B------:R-:W0:Y:S01]  /*2cc0*/  LDS.64 R22, [R0+0xd70] ;  /* 0x000d700000167984 */ /* 0x000e220000000a00 */
[-C--:B------:R-:W-:Y:S01]  /*2cd0*/  FFMA R47, R34, R11.reuse, R47 ;  /* 0x0000000b222f7223 */ /* 0x080fe2000000002f */
[----:B------:R-:W-:Y:S01]  /*2ce0*/  FFMA R55, R35, R11, R52 ;  /* 0x0000000b23377223 */ /* 0x000fe20000000034 */
[-C--:B--2---:R-:W-:Y:S01]  /*2cf0*/  FFMA R33, R33, R12.reuse, R10 ;  /* 0x0000000c21217223 */ /* 0x084fe2000000000a */
[----:B------:R-:W-:Y:S01]  /*2d00*/  FFMA R48, R48, R12, R9 ;  /* 0x0000000c30307223 */ /* 0x000fe20000000009 */
[C---:B------:R-:W-:Y:S01]  /*2d10*/  FFMA R34, R12.reuse, R34, R45 ;  /* 0x000000220c227223 */ /* 0x040fe2000000002d */
[----:B------:R-:W2:Y:S01]  /*2d20*/  LDS.128 R8, [R42+0x170] ;  /* 0x000170002a087984 */ /* 0x000ea20000000c00 */
[----:B------:R-:W-:Y:S01]  /*2d30*/  FFMA R35, R12, R35, R46 ;  /* 0x000000230c237223 */ /* 0x000fe2000000002e */
[-C--:B-1----:R-:W-:Y:S01]  /*2d40*/  FFMA R12, R18, R30.reuse, R51 ;  /* 0x0000001e120c7223 */ /* 0x082fe20000000033 */
[----:B------:R-:W-:Y:S01]  /*2d50*/  FFMA R49, R30, R19, R49 ;  /* 0x000000131e317223 */ /* 0x000fe20000000031 */
[C---:B------:R-:W-:Y:S01]  /*2d60*/  FFMA R59, R19.reuse, R13, R34 ;  /* 0x0000000d133b7223 */ /* 0x040fe20000000022 */
[----:B------:R-:W-:Y:S01]  /*2d70*/  FFMA R45, R19, R27, R24 ;  /* 0x0000001b132d7223 */ /* 0x000fe20000000018 */
[----:B0-----:R-:W-:Y:S01]  /*2d80*/  FFMA R46, R22, R30, R17 ;  /* 0x0000001e162e7223 */ /* 0x001fe20000000011 */
[----:B------:R-:W-:Y:S01]  /*2d90*/  FFMA R51, R30, R23, R28 ;  /* 0x000000171e337223 */ /* 0x000fe2000000001c */
[C---:B------:R-:W-:Y:S01]  /*2da0*/  FFMA R17, R18.reuse, R27, R29 ;  /* 0x0000001b12117223 */ /* 0x040fe2000000001d */
[-C--:B------:R-:W-:Y:S01]  /*2db0*/  FFMA R29, R18, R13.reuse, R33 ;  /* 0x0000000d121d7223 */ /* 0x080fe20000000021 */
[C---:B------:R-:W-:Y:S01]  /*2dc0*/  FFMA R28, R22.reuse, R13, R35 ;  /* 0x0000000d161c7223 */ /* 0x040fe20000000023 */
[-C--:B------:R-:W-:Y:S01]  /*2dd0*/  FFMA R53, R22, R27.reuse, R53 ;  /* 0x0000001b16357223 */ /* 0x080fe20000000035 */
[-C--:B--2---:R-:W-:Y:S01]  /*2de0*/  FFMA R30, R18, R8.reuse, R25 ;  /* 0x00000008121e7223 */ /* 0x084fe20000000019 */
[----:B------:R-:W0:Y:S01]  /*2df0*/  LDS.128 R32, [R0+0xdf0] ;  /* 0x000df00000207984 */ /* 0x000e220000000c00 */
[C---:B------:R-:W-:Y:S01]  /*2e00*/  FFMA R57, R23.reuse, R27, R26 ;  /* 0x0000001b17397223 */ /* 0x040fe2000000001a */
[----:B------:R-:W-:Y:S01]  /*2e10*/  FFMA R13, R23, R13, R48 ;  /* 0x0000000d170d7223 */ /* 0x000fe20000000030 */
[----:B------:R-:W-:Y:S01]  /*2e20*/  FFMA R47, R8, R19, R47 ;  /* 0x00000013082f7223 */ /* 0x000fe2000000002f */
[----:B------:R-:W1:Y:S01]  /*2e30*/  LDS R18, [R0+0xdec] ;  /* 0x000dec0000127984 */ /* 0x000e620000000800 */
[----:B------:R-:W-:Y:S01]  /*2e40*/  FFMA R48, R22, R8, R55 ;  /* 0x0000000816307223 */ /* 0x000fe20000000037 */
[----:B------:R-:W-:-:S02]  /*2e50*/  FFMA R55, R8, R23, R54 ;  /* 0x0000001708377223 */ /* 0x000fc40000000036 */
[----:B------:R-:W2:Y:S01]  /*2e60*/  LDS.128 R24, [R42+0xf0] ;  /* 0x0000f0002a187984 */ /* 0x000ea20000000c00 */
[----:B0-----:R-:W-:Y:S01]  /*2e70*/  FFMA R8, R32, R31, R49 ;  /* 0x0000001f20087223 */ /* 0x001fe20000000031 */
[C---:B------:R-:W-:Y:S01]  /*2e80*/  FFMA R19, R31.reuse, R33, R46 ;  /* 0x000000211f137223 */ /* 0x040fe2000000002e */
[----:B------:R-:W-:Y:S01]  /*2e90*/  FFMA R22, R31, R34, R51 ;  /* 0x000000221f167223 */ /* 0x000fe20000000033 */
[----:B------:R-:W-:Y:S01]  /*2ea0*/  FFMA R46, R34, R9, R55 ;  /* 0x00000009222e7223 */ /* 0x000fe20000000037 */
[----:B-1----:R-:W-:Y:S01]  /*2eb0*/  FFMA R23, R18, R31, R12 ;  /* 0x0000001f12177223 */ /* 0x002fe2000000000c */
[-C--:B------:R-:W-:Y:S01]  /*2ec0*/  FFMA R12, R32, R9.reuse, R47 ;  /* 0x00000009200c7223 */ /* 0x080fe2000000002f */
[CC--:B------:R-:W-:Y:S01]  /*2ed0*/  FFMA R49, R18.reuse, R9.reuse, R30 ;  /* 0x0000000912317223 */ /* 0x0c0fe2000000001e */
[C---:B------:R-:W-:Y:S01]  /*2ee0*/  FFMA R47, R33.reuse, R9, R48 ;  /* 0x00000009212f7223 */ /* 0x040fe20000000030 */
[-C--:B------:R-:W-:Y:S01]  /*2ef0*/  FFMA R9, R18, R14.reuse, R29 ;  /* 0x0000000e12097223 */ /* 0x080fe2000000001d */
[-C--:B------:R-:W-:Y:S01]  /*2f00*/  FFMA R51, R33, R14.reuse, R28 ;  /* 0x0000000e21337223 */ /* 0x080fe2000000001c */
[----:B------:R-:W-:Y:S01]  /*2f10*/  FFMA R48, R32, R14, R59 ;  /* 0x0000000e20307223 */ /* 0x000fe2000000003b */
[----:B------:R-:W0:Y:S01]  /*2f20*/  LDS.128 R28, [R0+0xe70] ;  /* 0x000e7000001c7984 */ /* 0x000e220000000c00 */
[----:B--2---:R-:W-:Y:S01]  /*2f30*/  FFMA R17, R18, R24, R17 ;  /* 0x0000001812117223 */ /* 0x004fe20000000011 */
[----:B------:R-:W-:Y:S01]  /*2f40*/  FFMA R14, R34, R14, R13 ;  /* 0x0000000e220e7223 */ /* 0x000fe2000000000d */
[----:B------:R-:W-:Y:S01]  /*2f50*/  FFMA R18, R32, R24, R45 ;  /* 0x0000001820127223 */ /* 0x000fe2000000002d */
[C---:B------:R-:W-:Y:S01]  /*2f60*/  FFMA R53, R24.reuse, R33, R53 ;  /* 0x0000002118357223 */ /* 0x040fe20000000035 */
[----:B------:R-:W-:-:S02]  /*2f70*/  FFMA R52, R24, R34, R57 ;  /* 0x0000002218347223 */ /* 0x000fc40000000039 */
        /* <DEDUP_REMOVED lines=18> */
[----:B------:R-:W1:Y:S04]  /*30a0*/  LDS R48, [R0+0xf00] ;  /* 0x000f000000307984 */ /* 0x000e680000000800 */
[----:B------:R-:W2:Y:S04]  /*30b0*/  LDS.128 R28, [R42+0x200] ;  /* 0x000200002a1c7984 */ /* 0x000ea80000000c00 */
[----:B------:R-:W3:Y:S01]  /*30c0*/  LDS.64 R18, [R0+0xf78] ;  /* 0x000f780000127984 */ /* 0x000ee20000000a00 */
[-C--:B0-----:R-:W-:Y:S01]  /*30d0*/  FFMA R22, R14, R26.reuse, R17 ;  /* 0x0000001a0e167223 */ /* 0x081fe20000000011 */
[C---:B------:R-:W-:Y:S01]  /*30e0*/  FFMA R51, R13.reuse, R33, R58 ;  /* 0x000000210d337223 */ /* 0x040fe2000000003a */
[CC--:B------:R-:W-:Y:S01]  /*30f0*/  FFMA R50, R13.reuse, R26.reuse, R50 ;  /* 0x0000001a0d327223 */ /* 0x0c0fe20000000032 */
[-C--:B------:R-:W-:Y:S01]  /*3100*/  FFMA R17, R13, R11.reuse, R52 ;  /* 0x0000000b0d117223 */ /* 0x080fe20000000034 */
[-C--:B------:R-:W-:Y:S01]  /*3110*/  FFMA R24, R15, R26.reuse, R24 ;  /* 0x0000001a0f187223 */ /* 0x080fe20000000018 */
[----:B-1----:R-:W-:Y:S01]  /*3120*/  FFMA R26, R48, R26, R25 ;  /* 0x0000001a301a7223 */ /* 0x002fe20000000019 */
[----:B------:R-:W-:Y:S01]  /*3130*/  FFMA R49, R33, R14, R8 ;  /* 0x0000000e21317223 */ /* 0x000fe20000000008 */
[-C--:B------:R-:W-:Y:S01]  /*3140*/  FFMA R45, R14, R11.reuse, R45 ;  /* 0x0000000b0e2d7223 */ /* 0x080fe2000000002d */
[----:B--2---:R-:W-:Y:S01]  /*3150*/  FFMA R56, R13, R28, R56 ;  /* 0x0000001c0d387223 */ /* 0x004fe20000000038 */
[-C--:B------:R-:W-:Y:S01]  /*3160*/  FFMA R25, R15, R11.reuse, R54 ;  /* 0x0000000b0f197223 */ /* 0x080fe20000000036 */
[----:B------:R-:W0:Y:S01]  /*3170*/  LDS.64 R12, [R0+0xf80] ;  /* 0x000f8000000c7984 */ /* 0x000e220000000a00 */
[----:B------:R-:W-:Y:S01]  /*3180*/  FFMA R46, R48, R11, R46 ;  /* 0x0000000b302e7223 */ /* 0x000fe2000000002e */
[C---:B------:R-:W-:Y:S01]  /*3190*/  FFMA R32, R28.reuse, R14, R9 ;  /* 0x0000000e1c207223 */ /* 0x040fe20000000009 */
[-C--:B------:R-:W-:Y:S01]  /*31a0*/  FFMA R52, R28, R15.reuse, R10 ;  /* 0x0000000f1c347223 */ /* 0x080fe2000000000a */
[----:B------:R-:W-:Y:S01]  /*31b0*/  LDS R14, [R0+0xffc] ;  /* 0x000ffc00000e7984 */ /* 0x000fe20000000800 */
[----:B------:R-:W-:Y:S01]  /*31c0*/  FFMA R23, R33, R15, R60 ;  /* 0x0000000f21177223 */ /* 0x000fe2000000003c */
[C---:B------:R-:W-:Y:S01]  /*31d0*/  FFMA R33, R48.reuse, R33, R53 ;  /* 0x0000002130217223 */ /* 0x040fe20000000035 */
[----:B------:R-:W-:Y:S01]  /*31e0*/  FFMA R28, R48, R28, R47 ;  /* 0x0000001c301c7223 */ /* 0x000fe2000000002f */
[----:B------:R-:W1:Y:S01]  /*31f0*/  LDS.128 R8, [R0+0x1000] ;  /* 0x0010000000087984 */ /* 0x000e620000000c00 */
[CC--:B---3--:R-:W-:Y:S01]  /*3200*/  FFMA R15, R19.reuse, R27.reuse, R22 ;  /* 0x0000001b130f7223 */ /* 0x0c8fe20000000016 */
[C---:B------:R-:W-:Y:S01]  /*3210*/  FFMA R48, R18.reuse, R20, R17 ;  /* 0x0000001412307223 */ /* 0x040fe20000000011 */
[----:B------:R-:W-:Y:S01]  /*3220*/  MOV R22, UR12 ;  /* 0x0000000c00167c02 */ /* 0x000fe20008000f00 */
[C---:B------:R-:W-:Y:S01]  /*3230*/  FFMA R51, R18.reuse, R34, R51 ;  /* 0x0000002212337223 */ /* 0x040fe20000000033 */
[C---:B------:R-:W-:Y:S01]  /*3240*/  FFMA R31, R18.reuse, R27, R50 ;  /* 0x0000001b121f7223 */ /* 0x040fe20000000032 */
[----:B------:R-:W-:Y:S01]  /*3250*/  FFMA R17, R18, R29, R56 ;  /* 0x0000001d12117223 */ /* 0x000fe20000000038 */
[----:B------:R-:W-:Y:S01]  /*3260*/  FFMA R47, R34, R19, R49 ;  /* 0x00000013222f7223 */ /* 0x000fe20000000031 */
[C---:B------:R-:W-:Y:S01]  /*3270*/  FFMA R18, R19.reuse, R20, R45 ;  /* 0x0000001413127223 */ /* 0x040fe2000000002d */
[----:B------:R-:W-:Y:S01]  /*3280*/  FFMA R19, R19, R29, R32 ;  /* 0x0000001d13137223 */ /* 0x000fe20000000020 */
[----:B------:R-:W-:-:S02]  /*3290*/  LEA R37, R22, R37, 0x5 ;  /* 0x0000002516257211 */ /* 0x000fc400078e28ff */
[----:B------:R-:W-:Y:S02]  /*32a0*/  LEA R7, R22, R7, 0x5 ;  /* 0x0000000716077211 */ /* 0x000fe400078e28ff */
[----:B------:R-:W-:-:S04]  /*32b0*/  MOV R45, UR12 ;  /* 0x0000000c002d7c02 */ /* 0x000fc80008000f00 */
[C---:B------:R-:W-:Y:S02]  /*32c0*/  LEA R38, R45.reuse, R38, 0x5 ;  /* 0x000000262d267211 */ /* 0x040fe400078e28ff */
[----:B------:R-:W-:Y:S01]  /*32d0*/  LEA R36, R45, R36, 0x5 ;  /* 0x000000242d247211 */ /* 0x000fe200078e28ff */
[C---:B0-----:R-:W-:Y:S01]  /*32e0*/  FFMA R32, R12.reuse, R34, R23 ;  /* 0x000000220c207223 */ /* 0x041fe20000000017 */
[----:B------:R-:W-:Y:S01]  /*32f0*/  FFMA R24, R12, R27, R24 ;  /* 0x0000001b0c187223 */ /* 0x000fe20000000018 */
[----:B------:R-:W-:Y:S01]  /*3300*/  FFMA R23, R34, R13, R33 ;  /* 0x0000000d22177223 */ /* 0x000fe20000000021 */
[C---:B------:R-:W-:Y:S01]  /*3310*/  FFMA R27, R13.reuse, R27, R26 ;  /* 0x0000001b0d1b7223 */ /* 0x040fe2000000001a */
[CC--:B------:R-:W-:Y:S01]  /*3320*/  FFMA R22, R12.reuse, R20.reuse, R25 ;  /* 0x000000140c167223 */ /* 0x0c0fe20000000019 */
[C---:B------:R-:W-:Y:S01]  /*3330*/  FFMA R46, R13.reuse, R20, R46 ;  /* 0x000000140d2e7223 */ /* 0x040fe2000000002e */
[-C--:B------:R-:W-:Y:S01]  /*3340*/  FFMA R12, R12, R29.reuse, R52 ;  /* 0x0000001d0c0c7223 */ /* 0x080fe20000000034 */
[----:B------:R-:W-:Y:S01]  /*3350*/  FFMA R13, R13, R29, R28 ;  /* 0x0000001d0d0d7223 */ /* 0x000fe2000000001c */
[-C--:B-1----:R-:W-:Y:S01]  /*3360*/  FFMA R56, R8, R35.reuse, R47 ;  /* 0x0000002308387223 */ /* 0x082fe2000000002f */
[C---:B------:R-:W-:Y:S01]  /*3370*/  FFMA R51, R14.reuse, R35, R51 ;  /* 0x000000230e337223 */ /* 0x040fe20000000033 */
[----:B------:R-:W-:Y:S01]  /*3380*/  FFMA R49, R14, R21, R48 ;  /* 0x000000150e317223 */ /* 0x000fe20000000030 */
[C---:B------:R-:W-:Y:S01]  /*3390*/  FFMA R47, R35.reuse, R9, R32 ;  /* 0x00000009232f7223 */ /* 0x040fe20000000020 */
[----:B------:R-:W-:Y:S01]  /*33a0*/  FFMA R54, R35, R10, R23 ;  /* 0x0000000a23367223 */ /* 0x000fe20000000017 */
[-C--:B------:R-:W-:Y:S01]  /*33b0*/  FFMA R58, R10, R21.reuse, R46 ;  /* 0x000000150a3a7223 */ /* 0x080fe2000000002e */
[C---:B------:R-:W-:Y:S01]  /*33c0*/  FFMA R45, R14.reuse, R16, R31 ;  /* 0x000000100e2d7223 */ /* 0x040fe2000000001f */
[----:B------:R-:W-:Y:S01]  /*33d0*/  FFMA R33, R14, R30, R17 ;  /* 0x0000001e0e217223 */ /* 0x000fe20000000011 */
[-C--:B------:R-:W-:Y:S01]  /*33e0*/  FFMA R48, R8, R16.reuse, R15 ;  /* 0x0000001008307223 */ /* 0x080fe2000000000f */
[CC--:B------:R-:W-:Y:S01]  /*33f0*/  FFMA R55, R9.reuse, R16.reuse, R24 ;  /* 0x0000001009377223 */ /* 0x0c0fe20000000018 */
[----:B------:R-:W-:Y:S01]  /*3400*/  FFMA R52, R10, R16, R27 ;  /* 0x000000100a347223 */ /* 0x000fe2000000001b */
[CC--:B------:R-:W-:Y:S01]  /*3410*/  FFMA R53, R8.reuse, R21.reuse, R18 ;  /* 0x0000001508357223 */ /* 0x0c0fe20000000012 */
[C---:B------:R-:W-:Y:S01]  /*3420*/  FFMA R11, R9.reuse, R21, R22 ;  /* 0x00000015090b7223 */ /* 0x040fe20000000016 */
[-C--:B------:R-:W-:Y:S01]  /*3430*/  FFMA R32, R8, R30.reuse, R19 ;  /* 0x0000001e08207223 */ /* 0x080fe20000000013 */
[-C--:B------:R-:W-:Y:S01]  /*3440*/  FFMA R35, R9, R30.reuse, R12 ;  /* 0x0000001e09237223 */ /* 0x080fe2000000000c */
[----:B------:R-:W-:Y:S01]  /*3450*/  FFMA R46, R10, R30, R13 ;  /* 0x0000001e0a2e7223 */ /* 0x000fe2000000000d */
[----:B------:R-:W-:Y:S06]  /*3460*/  BAR.SYNC.DEFER_BLOCKING 0x0 ;  /* 0x0000000000007b1d */ /* 0x000fec0000010000 */
[----:B------:R-:W-:Y:S05]  /*3470*/  BRA.U UP0, `(.L_x_17) ;  /* 0xffffffcd00d07547 */ /* 0x000fea000b83ffff */
.L_x_0:
[----:B------:R-:W0:Y:S01]  /*3480*/  LDCU UR4, c[0x0][0x3a0] ;  /* 0x00007400ff0477ac */ /* 0x000e220008000800 */
[C---:B------:R-:W-:Y:S02]  /*3490*/  IADD3 R14, PT, PT, R44.reuse, 0x1, RZ ;  /* 0x000000012c0e7810 */ /* 0x040fe40007ffe0ff */
[C---:B------:R-:W-:Y:S01]  /*34a0*/  IADD3 R0, PT, PT, R43.reuse, 0x1, RZ ;  /* 0x000000012b007810 */ /* 0x040fe20007ffe0ff */
[----:B------:R-:W1:Y:S01]  /*34b0*/  LDCU UR13, c[0x0][0x398] ;  /* 0x00007300ff0d77ac */ /* 0x000e620008000800 */
[C---:B------:R-:W-:Y:S02]  /*34c0*/  IADD3 R9, PT, PT, R43.reuse, 0x2, RZ ;  /* 0x000000022b097810 */ /* 0x040fe40007ffe0ff */
[C---:B------:R-:W-:Y:S01]  /*34d0*/  IADD3 R13, PT, PT, R44.reuse, 0x2, RZ ;  /* 0x000000022c0d7810 */ /* 0x040fe20007ffe0ff */
[----:B------:R-:W2:Y:S01]  /*34e0*/  LDCU.64 UR8, c[0x0][0x390] ;  /* 0x00007200ff0877ac */ /* 0x000ea20008000a00 */
[----:B0-----:R-:W-:Y:S01]  /*34f0*/  ISETP.GE.AND P2, PT, R43, UR4, PT ;  /* 0x000000042b007c0c */ /* 0x001fe2000bf46270 */
[----:B------:R-:W-:Y:S01]  /*3500*/  IMAD R8, R44, UR4, RZ ;  /* 0x000000042c087c24 */ /* 0x000fe2000f8e02ff */
[----:B------:R-:W-:-:S02]  /*3510*/  ISETP.GE.AND P3, PT, R0, UR4, PT ;  /* 0x0000000400007c0c */ /* 0x000fc4000bf66270 */
[----:B-1----:R-:W-:Y:S02]  /*3520*/  ISETP.GE.OR P1, PT, R44, UR13, P2 ;  /* 0x0000000d2c007c0c */ /* 0x002fe40009726670 */
[----:B------:R-:W-:Y:S02]  /*3530*/  ISETP.GE.OR P6, PT, R14, UR13, P2 ;  /* 0x0000000d0e007c0c */ /* 0x000fe400097c6670 */
[----:B------:R-:W-:Y:S02]  /*3540*/  SHF.R.S32.HI R0, RZ, 0x1f, R43 ;  /* 0x0000001fff007819 */ /* 0x000fe4000001142b */
[----:B------:R-:W-:-:S07]  /*3550*/  ISETP.GE.OR P5, PT, R44, UR13, P3 ;  /* 0x0000000d2c007c0c */ /* 0x000fce0009fa6670 */
[----:B------:R-:W0:Y:S01]  /*3560*/  @!P1 LDC.64 R6, c[0x0][0x390] ;  /* 0x0000e400ff069b82 */ /* 0x000e220000000a00 */
[----:B------:R-:W-:-:S07]  /*3570*/  @!P1 IADD3 R3, PT, PT, R43, R8, RZ ;  /* 0x000000082b039210 */ /* 0x000fce0007ffe0ff */
[----:B------:R-:W1:Y:S01]  /*3580*/  @!P6 LDC.64 R4, c[0x0][0x390] ;  /* 0x0000e400ff04eb82 */ /* 0x000e620000000a00 */
[----:B0-----:R-:W-:Y:S01]  /*3590*/  @!P1 IMAD.WIDE R6, R3, 0x4, R6 ;  /* 0x0000000403069825 */ /* 0x001fe200078e0206 */
[----:B------:R-:W-:-:S04]  /*35a0*/  IADD3 R3, P0, PT, R43, R8, RZ ;  /* 0x000000082b037210 */ /* 0x000fc80007f1e0ff */
[----:B------:R-:W-:Y:S01]  /*35b0*/  LEA.HI.X.SX32 R10, R8, R0, 0x1, P0 ;  /* 0x00000000080a7211 */ /* 0x000fe200000f0eff */
[----:B------:R0:W-:Y:S01]  /*35c0*/  @!P1 STG.E desc[UR6][R6.64], R51 ;  /* 0x0000003306009986 */ /* 0x0001e2000c101906 */
[----:B--2---:R-:W-:Y:S02]  /*35d0*/  LEA R2, P4, R3, UR8, 0x2 ;  /* 0x0000000803027c11 */ /* 0x004fe4000f8810ff */
[----:B------:R-:W-:Y:S02]  /*35e0*/  ISETP.GE.AND P0, PT, R9, UR4, PT ;  /* 0x0000000409007c0c */ /* 0x000fe4000bf06270 */
[----:B------:R-:W-:Y:S02]  /*35f0*/  IADD3 R9, PT, PT, R43, 0x3, RZ ;  /* 0x000000032b097810 */ /* 0x000fe40007ffe0ff */
[----:B------:R-:W-:Y:S02]  /*3600*/  LEA.HI.X R3, R3, UR9, R10, 0x2, P4 ;  /* 0x0000000903037c11 */ /* 0x000fe4000a0f140a */
[----:B------:R-:W-:-:S02]  /*3610*/  ISETP.GE.OR P4, PT, R44, UR13, P0 ;  /* 0x0000000d2c007c0c */ /* 0x000fc40008786670 */
[----:B------:R-:W-:Y:S01]  /*3620*/  ISETP.GE.AND P1, PT, R9, UR4, PT ;  /* 0x0000000409007c0c */ /* 0x000fe2000bf26270 */
[----:B------:R-:W-:Y:S01]  /*3630*/  @!P5 STG.E desc[UR6][R2.64+0x4], R56 ;  /* 0x000004380200d986 */ /* 0x000fe2000c101906 */
[----:B------:R-:W-:Y:S02]  /*3640*/  IADD3 R10, PT, PT, R8, UR4, RZ ;  /* 0x00000004080a7c10 */ /* 0x000fe4000fffe0ff */
[C---:B------:R-:W-:Y:S02]  /*3650*/  ISETP.GE.OR P5, PT, R44.reuse, UR13, P1 ;  /* 0x0000000d2c007c0c */ /* 0x040fe40008fa6670 */
[----:B------:R-:W-:Y:S02]  /*3660*/  @!P6 IADD3 R9, PT, PT, R43, R10, RZ ;  /* 0x0000000a2b09e210 */ /* 0x000fe40007ffe0ff */
[----:B------:R-:W-:-:S03]  /*3670*/  IADD3 R44, PT, PT, R44, 0x3, RZ ;  /* 0x000000032c2c7810 */ /* 0x000fc60007ffe0ff */
[----:B------:R-:W-:Y:S01]  /*3680*/  @!P4 STG.E desc[UR6][R2.64+0x8], R47 ;  /* 0x0000082f0200c986 */ /* 0x000fe2000c101906 */
[----:B------:R-:W-:Y:S01]  /*3690*/  ISETP.GE.OR P4, PT, R13, UR13, P2 ;  /* 0x0000000d0d007c0c */ /* 0x000fe20009786670 */
[----:B-1----:R-:W-:Y:S01]  /*36a0*/  @!P6 IMAD.WIDE R4, R9, 0x4, R4 ;  /* 0x000000040904e825 */ /* 0x002fe200078e0204 */
[----:B------:R-:W-:-:S03]  /*36b0*/  ISETP.GE.OR P2, PT, R44, UR13, P2 ;  /* 0x0000000d2c007c0c */ /* 0x000fc60009746670 */
[----:B------:R1:W-:Y:S01]  /*36c0*/  @!P5 STG.E desc[UR6][R2.64+0xc], R54 ;  /* 0x00000c360200d986 */ /* 0x0003e2000c101906 */
[----:B0-----:R-:W-:-:S03]  /*36d0*/  IADD3 R7, P5, PT, R43, R10, RZ ;  /* 0x0000000a2b077210 */ /* 0x001fc60007fbe0ff */
[----:B------:R0:W-:Y:S01]  /*36e0*/  @!P6 STG.E desc[UR6][R4.64], R45 ;  /* 0x0000002d0400e986 */ /* 0x0001e2000c101906 */
[----:B------:R-:W-:Y:S02]  /*36f0*/  ISETP.GE.OR P6, PT, R14, UR13, P3 ;  /* 0x0000000d0e007c0c */ /* 0x000fe40009fc6670 */
[C---:B------:R-:W-:Y:S01]  /*3700*/  LEA.HI.X.SX32 R12, R10.reuse, R0, 0x1, P5 ;  /* 0x000000000a0c7211 */ /* 0x040fe200028f0eff */
[----:B------:R-:W2:Y:S01]  /*3710*/  @!P4 LDC.64 R8, c[0x0][0x390] ;  /* 0x0000e400ff08cb82 */ /* 0x000ea20000000a00 */
[C---:B------:R-:W-:Y:S02]  /*3720*/  LEA R6, P5, R7.reuse, UR8, 0x2 ;  /* 0x0000000807067c11 */ /* 0x040fe4000f8a10ff */
[----:B------:R-:W-:Y:S02]  /*3730*/  IADD3 R10, PT, PT, R10, UR4, RZ ;  /* 0x000000040a0a7c10 */ /* 0x000fe4000fffe0ff */
[----:B------:R-:W-:Y:S02]  /*3740*/  LEA.HI.X R7, R7, UR9, R12, 0x2, P5 ;  /* 0x0000000907077c11 */ /* 0x000fe4000a8f140c */
[C---:B------:R-:W-:Y:S01]  /*3750*/  ISETP.GE.OR P5, PT, R14.reuse, UR13, P0 ;  /* 0x0000000d0e007c0c */ /* 0x040fe200087a6670 */
[----:B-1----:R-:W1:Y:S01]  /*3760*/  @!P2 LDC.64 R2, c[0x0][0x390] ;  /* 0x0000e400ff02ab82 */ /* 0x002e620000000a00 */
[----:B0-----:R-:W-:Y:S01]  /*3770*/  @!P4 IADD3 R5, PT, PT, R43, R10, RZ ;  /* 0x0000000a2b05c210 */ /* 0x001fe20007ffe0ff */
[----:B------:R-:W-:Y:S01]  /*3780*/  @!P6 STG.E desc[UR6][R6.64+0x4], R48 ;  /* 0x000004300600e986 */ /* 0x000fe2000c101906 */
[----:B------:R-:W-:-:S09]  /*3790*/  ISETP.GE.OR P6, PT, R14, UR13, P1 ;  /* 0x0000000d0e007c0c */ /* 0x000fd20008fc6670 */
[----:B------:R-:W-:Y:S01]  /*37a0*/  @!P5 STG.E desc[UR6][R6.64+0x8], R55 ;  /* 0x000008370600d986 */ /* 0x000fe2000c101906 */
[----:B------:R-:W-:-:S03]  /*37b0*/  IADD3 R12, P5, PT, R43, R10, RZ ;  /* 0x0000000a2b0c7210 */ /* 0x000fc60007fbe0ff */
[----:B------:R0:W-:Y:S01]  /*37c0*/  @!P6 STG.E desc[UR6][R6.64+0xc], R52 ;  /* 0x00000c340600e986 */ /* 0x0001e2000c101906 */
[----:B------:R-:W-:Y:S01]  /*37d0*/  ISETP.GE.OR P6, PT, R13, UR13, P3 ;  /* 0x0000000d0d007c0c */ /* 0x000fe20009fc6670 */
[----:B--2---:R-:W-:Y:S01]  /*37e0*/  @!P4 IMAD.WIDE R4, R5, 0x4, R8 ;  /* 0x000000040504c825 */ /* 0x004fe200078e0208 */
[----:B------:R-:W-:Y:S02]  /*37f0*/  LEA.HI.X.SX32 R9, R10, R0, 0x1, P5 ;  /* 0x000000000a097211 */ /* 0x000fe400028f0eff */
[----:B------:R-:W-:Y:S02]  /*3800*/  LEA R8, P5, R12, UR8, 0x2 ;  /* 0x000000080c087c11 */ /* 0x000fe4000f8a10ff */
[----:B------:R-:W-:Y:S01]  /*3810*/  IADD3 R10, PT, PT, R10, UR4, RZ ;  /* 0x000000040a0a7c10 */ /* 0x000fe2000fffe0ff */
[----:B------:R2:W-:Y:S01]  /*3820*/  @!P4 STG.E desc[UR6][R4.64], R49 ;  /* 0x000000310400c986 */ /* 0x0005e2000c101906 */
[----:B------:R-:W-:Y:S02]  /*3830*/  LEA.HI.X R9, R12, UR9, R9, 0x2, P5 ;  /* 0x000000090c097c11 */ /* 0x000fe4000a8f1409 */
[----:B------:R-:W-:-:S02]  /*3840*/  ISETP.GE.OR P4, PT, R13, UR13, P0 ;  /* 0x0000000d0d007c0c */ /* 0x000fc40008786670 */
[----:B------:R-:W-:Y:S01]  /*3850*/  ISETP.GE.OR P5, PT, R13, UR13, P1 ;  /* 0x0000000d0d007c0c */ /* 0x000fe20008fa6670 */
[----:B------:R2:W-:Y:S01]  /*3860*/  @!P6 STG.E desc[UR6][R8.64+0x4], R53 ;  /* 0x000004350800e986 */ /* 0x0005e2000c101906 */
[CC--:B0-----:R-:W-:Y:S02]  /*3870*/  IADD3 R7, P6, PT, R43.reuse, R10.reuse, RZ ;  /* 0x0000000a2b077210 */ /* 0x0c1fe40007fde0ff */
[C---:B------:R-:W-:Y:S02]  /*3880*/  ISETP.GE.OR P3, PT, R44.reuse, UR13, P3 ;  /* 0x0000000d2c007c0c */ /* 0x040fe40009f66670 */
[C---:B------:R-:W-:Y:S02]  /*3890*/  ISETP.GE.OR P0, PT, R44.reuse, UR13, P0 ;  /* 0x0000000d2c007c0c */ /* 0x040fe40008706670 */
[----:B------:R-:W-:Y:S02]  /*38a0*/  ISETP.GE.OR P1, PT, R44, UR13, P1 ;  /* 0x0000000d2c007c0c */ /* 0x000fe40008f26670 */
[----:B------:R-:W-:Y:S01]  /*38b0*/  @!P2 IADD3 R43, PT, PT, R43, R10, RZ ;  /* 0x0000000a2b2ba210 */ /* 0x000fe20007ffe0ff */
[----:B------:R2:W-:Y:S01]  /*38c0*/  @!P4 STG.E desc[UR6][R8.64+0x8], R11 ;  /* 0x0000080b0800c986 */ /* 0x0005e2000c101906 */
[----:B------:R-:W-:-:S02]  /*38d0*/  LEA.HI.X.SX32 R0, R10, R0, 0x1, P6 ;  /* 0x000000000a007211 */ /* 0x000fc400030f0eff */
[----:B------:R-:W-:Y:S01]  /*38e0*/  LEA R6, P6, R7, UR8, 0x2 ;  /* 0x0000000807067c11 */ /* 0x000fe2000f8c10ff */
[----:B-1----:R-:W-:Y:S01]  /*38f0*/  @!P2 IMAD.WIDE R2, R43, 0x4, R2 ;  /* 0x000000042b02a825 */ /* 0x002fe200078e0202 */
[----:B------:R2:W-:Y:S02]  /*3900*/  @!P5 STG.E desc[UR6][R8.64+0xc], R58 ;  /* 0x00000c3a0800d986 */ /* 0x0005e4000c101906 */
[----:B------:R-:W-:Y:S02]  /*3910*/  LEA.HI.X R7, R7, UR9, R0, 0x2, P6 ;  /* 0x0000000907077c11 */ /* 0x000fe4000b0f1400 */
[----:B------:R2:W-:Y:S04]  /*3920*/  @!P2 STG.E desc[UR6][R2.64], R33 ;  /* 0x000000210200a986 */ /* 0x0005e8000c101906 */
[----:B------:R2:W-:Y:S04]  /*3930*/  @!P3 STG.E desc[UR6][R6.64+0x4], R32 ;  /* 0x000004200600b986 */ /* 0x0005e8000c101906 */
[----:B------:R2:W-:Y:S01]  /*3940*/  @!P0 STG.E desc[UR6][R6.64+0x8], R35 ;  /* 0x0000082306008986 */ /* 0x0005e2000c101906 */
[----:B------:R-:W-:Y:S05]  /*3950*/  @P1 EXIT ;  /* 0x000000000000194d */ /* 0x000fea0003800000 */
[----:B------:R-:W-:Y:S01]  /*3960*/  STG.E desc[UR6][R6.64+0xc], R46 ;  /* 0x00000c2e06007986 */ /* 0x000fe2000c101906 */
[----:B------:R-:W-:Y:S05]  /*3970*/  EXIT ;  /* 0x000000000000794d */ /* 0x000fea0003800000 */
.L_x_18:
[----:B------:R-:W-:-:S00]  /*3980*/  BRA `(.L_x_18) ;  /* 0xfffffffc00fc7947 */ /* 0x000fc0000383ffff */
[----:B------:R-:W-:-:S00]  /*3990*/  NOP ;  /* 0x0000000000007918 */ /* 0x000fc00000000000 */
        /* <DEDUP_REMOVED lines=14> */
.L_x_27:


//--------------------- .text._Z14matrixMulTiledPKfS0_Pfiii --------------------------
	.section	.text._Z14matrixMulTiledPKfS0_Pfiii,"ax",@progbits
	.align	128
        .global         _Z14matrixMulTiledPKfS0_Pfiii
        .type           _Z14matrixMulTiledPKfS0_Pfiii,@function
        .size           _Z14matrixMulTiledPKfS0_Pfiii,(.L_x_28 - _Z14matrixMulTiledPKfS0_Pfiii)
        .other          _Z14matrixMulTiledPKfS0_Pfiii,@"STO_CUDA_ENTRY STV_DEFAULT"
_Z14matrixMulTiledPKfS0_Pfiii:
.text._Z14matrixMulTiledPKfS0_Pfiii:
[----:B------:R-:W-:Y:S01]  /*0000*/  LDC R1, c[0x0][0x37c] ;  /* 0x0000df00ff017b82 */ /* 0x000fe20000000800 */
[----:B------:R-:W0:Y:S01]  /*0010*/  S2R R16, SR_TID.Y ;  /* 0x0000000000107919 */ /* 0x000e220000002200 */
[----:B------:R-:W1:Y:S01]  /*0020*/  LDCU UR10, c[0x0][0x39c] ;  /* 0x00007380ff0a77ac */ /* 0x000e620008000800 */
[----:B------:R-:W-:Y:S01]  /*0030*/  HFMA2 R21, -RZ, RZ, 0, 0 ;  /* 0x00000000ff157431 */ /* 0x000fe200000001ff */
[----:B------:R-:W0:Y:S01]  /*0040*/  S2R R3, SR_CTAID.Y ;  /* 0x0000000000037919 */ /* 0x000e220000002600 */
[----:B------:R-:W2:Y:S01]  /*0050*/  LDCU UR14, c[0x0][0x3a0] ;  /* 0x00007400ff0e77ac */ /* 0x000ea20008000800 */
[----:B------:R-:W3:Y:S01]  /*0060*/  S2R R17, SR_TID.X ;  /* 0x0000000000117919 */ /* 0x000ee20000002100 */
[----:B------:R-:W4:Y:S01]  /*0070*/  LDCU.64 UR8, c[0x0][0x358] ;  /* 0x00006b00ff0877ac */ /* 0x000f220008000a00 */
[----:B------:R-:W3:Y:S01]  /*0080*/  S2R R2, SR_CTAID.X ;  /* 0x0000000000027919 */ /* 0x000ee20000002500 */
[----:B-1----:R-:W-:Y:S01]  /*0090*/  UISETP.GE.AND UP0, UPT, UR10, 0x1, UPT ;  /* 0x000000010a00788c */ /* 0x002fe2000bf06270 */
[----:B0-----:R-:W-:-:S02]  /*00a0*/  LEA R18, R3, R16, 0x5 ;  /* 0x0000001003127211 */ /* 0x001fc400078e28ff */
[----:B---3--:R-:W-:-:S06]  /*00b0*/  LEA R19, R2, R17, 0x5 ;  /* 0x0000001102137211 */ /* 0x008fcc00078e28ff */
[----:B--2-4-:R-:W-:Y:S05]  /*00c0*/  BRA.U !UP0, `(.L_x_19) ;  /* 0x0000000508c87547 */ /* 0x014fea000b800000 */
[----:B------:R-:W0:Y:S01]  /*00d0*/  S2UR UR7, SR_CgaCtaId ;  /* 0x00000000000779c3 */ /* 0x000e220000008800 */
[----:B------:R-:W1:Y:S01]  /*00e0*/  LDCU UR11, c[0x0][0x3a0] ;  /* 0x00007400ff0b77ac */ /* 0x000e620008000800 */
[----:B------:R-:W-:Y:S01]  /*00f0*/  MOV R21, RZ ;  /* 0x000000ff00157202 */ /* 0x000fe20000000f00 */
[----:B------:R-:W-:Y:S01]  /*0100*/  IMAD R6, R18, UR10, R17 ;  /* 0x0000000a12067c24 */ /* 0x000fe2000f8e0211 */
[----:B------:R-:W-:Y:S01]  /*0110*/  UMOV UR5, 0x400 ;  /* 0x0000040000057882 */ /* 0x000fe20000000000 */
[----:B------:R-:W-:-:S03]  /*0120*/  UIADD3 UR4, UPT, UPT, UR10, 0x1f, URZ ;  /* 0x0000001f0a047890 */ /* 0x000fc6000fffe0ff */
[----:B------:R-:W2:Y:S01]  /*0130*/  LDC R0, c[0x0][0x3a0] ;  /* 0x0000e800ff007b82 */ /* 0x000ea20000000800 */
[----:B------:R-:W-:Y:S02]  /*0140*/  UIADD3 UR6, UPT, UPT, UR5, 0x1000, URZ ;  /* 0x0000100005067890 */ /* 0x000fe4000fffe0ff */
[----:B------:R-:W-:Y:S01]  /*0150*/  USHF.R.U32.HI UR4, URZ, 0x5, UR4 ;  /* 0x00000005ff047899 */ /* 0x000fe20008011604 */
[----:B------:R-:W3:Y:S03]  /*0160*/  LDCU.64 UR12, c[0x0][0x398] ;  /* 0x00007300ff0c77ac */ /* 0x000ee60008000a00 */
[----:B------:R-:W-:Y:S01]  /*0170*/  UIADD3 UR4, UPT, UPT, -UR4, URZ, URZ ;  /* 0x000000ff04047290 */ /* 0x000fe2000fffe1ff */
[----:B-1----:R-:W-:Y:S01]  /*0180*/  IMAD R7, R16, UR11, R17 ;  /* 0x0000000b10077c24 */ /* 0x002fe2000f8e0211 */
[----:B0-----:R-:W-:-:S04]  /*0190*/  ULEA UR5, UR7, UR5, 0x18 ;  /* 0x0000000507057291 */ /* 0x001fc8000f8ec0ff */
[----:B------:R-:W-:Y:S01]  /*01a0*/  LEA R7, R2, R7, 0x5 ;  /* 0x0000000702077211 */ /* 0x000fe200078e28ff */
[----:B------:R-:W-:Y:S01]  /*01b0*/  ULEA UR6, UR7, UR6, 0x18 ;  /* 0x0000000607067291 */ /* 0x000fe2000f8ec0ff */
[----:B------:R-:W-:-:S05]  /*01c0*/  LEA R5, R16, UR5, 0x7 ;  /* 0x0000000510057c11 */ /* 0x000fca000f8e38ff */
[C---:B------:R-:W-:Y:S02]  /*01d0*/  LEA R3, R17.reuse, UR6, 0x2 ;  /* 0x0000000611037c11 */ /* 0x040fe4000f8e10ff */
[----:B------:R-:W-:Y:S02]  /*01e0*/  LEA R4, R17, R5, 0x2 ;  /* 0x0000000511047211 */ /* 0x000fe400078e10ff */
[----:B---3--:R-:W-:-:S07]  /*01f0*/  LEA R2, R16, R3, 0x7 ;  /* 0x0000000310027211 */ /* 0x008fce00078e38ff */
.L_x_20:
[----:B------:R-:W-:Y:S01]  /*0200*/  ISETP.GE.AND P1, PT, R17, UR13, PT ;  /* 0x0000000d11007c0c */ /* 0x000fe2000bf26270 */
[----:B------:R-:W-:Y:S01]  /*0210*/  HFMA2 R24, -RZ, RZ, 0, 0 ;  /* 0x00000000ff187431 */ /* 0x000fe200000001ff */
[----:B------:R-:W-:Y:S02]  /*0220*/  ISETP.GE.AND P0, PT, R16, UR13, PT ;  /* 0x0000000d10007c0c */ /* 0x000fe4000bf06270 */
[----:B------:R-:W-:Y:S02]  /*0230*/  ISETP.GE.OR P1, PT, R18, UR12, P1 ;  /* 0x0000000c12007c0c */ /* 0x000fe40008f26670 */
[----:B--2---:R-:W-:Y:S02]  /*0240*/  ISETP.GE.OR P0, PT, R19, R0, P0 ;  /* 0x000000001300720c */ /* 0x004fe40000706670 */
[----:B------:R-:W-:-:S09]  /*0250*/  MOV R29, RZ ;  /* 0x000000ff001d7202 */ /* 0x000fd20000000f00 */
[----:B------:R-:W0:Y:S08]  /*0260*/  @!P1 LDC.64 R10, c[0x0][0x380] ;  /* 0x0000e000ff0a9b82 */ /* 0x000e300000000a00 */
[----:B------:R-:W1:Y:S01]  /*0270*/  @!P0 LDC.64 R8, c[0x0][0x388] ;  /* 0x0000e200ff088b82 */ /* 0x000e620000000a00 */
[----:B0-----:R-:W-:-:S05]  /*0280*/  @!P1 IMAD.WIDE.U32 R10, R6, 0x4, R10 ;  /* 0x00000004060a9825 */ /* 0x001fca00078e000a */
[----:B------:R-:W2:Y:S01]  /*0290*/  @!P1 LDG.E R29, desc[UR8][R10.64] ;  /* 0x000000080a1d9981 */ /* 0x000ea2000c1e1900 */
[----:B-1----:R-:W-:-:S05]  /*02a0*/  @!P0 IMAD.WIDE R22, R7, 0x4, R8 ;  /* 0x0000000407168825 */ /* 0x002fca00078e0208 */
[----:B------:R-:W3:Y:S01]  /*02b0*/  @!P0 LDG.E R24, desc[UR8][R22.64] ;  /* 0x0000000816188981 */ /* 0x000ee2000c1e1900 */
[----:B------:R-:W-:-:S04]  /*02c0*/  UIADD3 UR4, UPT, UPT, UR4, 0x1, URZ ;  /* 0x0000000104047890 */ /* 0x000fc8000fffe0ff */
[----:B------:R-:W-:Y:S01]  /*02d0*/  UISETP.NE.AND UP0, UPT, UR4, URZ, UPT ;  /* 0x000000ff0400728c */ /* 0x000fe2000bf05270 */
[----:B------:R-:W-:Y:S01]  /*02e0*/  IADD3 R16, PT, PT, R16, 0x20, RZ ;  /* 0x0000002010107810 */ /* 0x000fe20007ffe0ff */
[----:B--2---:R-:W-:Y:S04]  /*02f0*/  STS [R4], R29 ;  /* 0x0000001d04007388 */ /* 0x004fe80000000800 */
[----:B---3--:R-:W-:Y:S01]  /*0300*/  STS [R2], R24 ;  /* 0x0000001802007388 */ /* 0x008fe20000000800 */
[----:B------:R-:W-:Y:S06]  /*0310*/  BAR.SYNC.DEFER_BLOCKING 0x0 ;  /* 0x0000000000007b1d */ /* 0x000fec0000010000 */
[----:B------:R-:W-:Y:S04]  /*0320*/  LDS R28, [R3] ;  /* 0x00000000031c7984 */ /* 0x000fe80000000800 */
[----:B------:R-:W0:Y:S04]  /*0330*/  LDS.128 R12, [R5] ;  /* 0x00000000050c7984 */ /* 0x000e280000000c00 */
[----:B------:R-:W1:Y:S04]  /*0340*/  LDS R23, [R3+0x80] ;  /* 0x0000800003177984 */ /* 0x000e680000000800 */
[----:B------:R-:W2:Y:S04]  /*0350*/  LDS R27, [R3+0x100] ;  /* 0x00010000031b7984 */ /* 0x000ea80000000800 */
[----:B------:R-:W3:Y:S04]  /*0360*/  LDS R26, [R3+0x180] ;  /* 0x00018000031a7984 */ /* 0x000ee80000000800 */
[----:B------:R-:W-:Y:S04]  /*0370*/  LDS R25, [R3+0x200] ;  /* 0x0002000003197984 */ /* 0x000fe80000000800 */
[----:B------:R-:W4:Y:S04]  /*0380*/  LDS.128 R8, [R5+0x10] ;  /* 0x0000100005087984 */ /* 0x000f280000000c00 */
[----:B------:R-:W5:Y:S04]  /*0390*/  LDS R20, [R3+0x280] ;  /* 0x0002800003147984 */ /* 0x000f680000000800 */
[----:B------:R-:W-:Y:S04]  /*03a0*/  LDS R24, [R3+0x380] ;  /* 0x0003800003187984 */ /* 0x000fe80000000800 */
[----:B------:R-:W-:Y:S01]  /*03b0*/  LDS R22, [R3+0x480] ;  /* 0x0004800003167984 */ /* 0x000fe20000000800 */
[----:B0-----:R-:W-:-:S03]  /*03c0*/  FFMA R12, R12, R28, R21 ;  /* 0x0000001c0c0c7223 */ /* 0x001fc60000000015 */
[----:B------:R-:W0:Y:S01]  /*03d0*/  LDS R21, [R3+0x300] ;  /* 0x0003000003157984 */ /* 0x000e220000000800 */
[----:B-1----:R-:W-:-:S03]  /*03e0*/  FFMA R12, R23, R13, R12 ;  /* 0x0000000d170c7223 */ /* 0x002fc6000000000c */
[----:B------:R-:W-:Y:S01]  /*03f0*/  LDS R23, [R3+0x400] ;  /* 0x0004000003177984 */ /* 0x000fe20000000800 */
[----:B--2---:R-:W-:-:S04]  /*0400*/  FFMA R27, R27, R14, R12 ;  /* 0x0000000e1b1b7223 */ /* 0x004fc8000000000c */
[----:B---3--:R-:W-:Y:S02]  /*0410*/  FFMA R27, R26, R15, R27 ;  /* 0x0000000f1a1b7223 */ /* 0x008fe4000000001b */
[----:B------:R-:W1:Y:S04]  /*0420*/  LDS.128 R12, [R5+0x20] ;  /* 0x00002000050c7984 */ /* 0x000e680000000c00 */
[----:B------:R-:W-:Y:S01]  /*0430*/  LDS R26, [R3+0x580] ;  /* 0x00058000031a7984 */ /* 0x000fe20000000800 */
[----:B----4-:R-:W-:-:S03]  /*0440*/  FFMA R27, R8, R25, R27 ;  /* 0x00000019081b7223 */ /* 0x010fc6000000001b */
[----:B------:R-:W2:Y:S01]  /*0450*/  LDS R25, [R3+0x500] ;  /* 0x0005000003197984 */ /* 0x000ea20000000800 */
[----:B-----5:R-:W-:-:S04]  /*0460*/  FFMA R20, R20, R9, R27 ;  /* 0x0000000914147223 */ /* 0x020fc8000000001b */
[----:B0-----:R-:W-:Y:S02]  /*0470*/  FFMA R21, R21, R10, R20 ;  /* 0x0000000a15157223 */ /* 0x001fe40000000014 */
[----:B------:R-:W-:Y:S02]  /*0480*/  LDS R20, [R3+0x680] ;  /* 0x0006800003147984 */ /* 0x000fe40000000800 */
[----:B------:R-:W-:Y:S02]  /*0490*/  FFMA R27, R24, R11, R21 ;  /* 0x0000000b181b7223 */ /* 0x000fe40000000015 */
[----:B------:R-:W-:Y:S04]  /*04a0*/  LDS R21, [R3+0x600] ;  /* 0x0006000003157984 */ /* 0x000fe80000000800 */
[----:B------:R-:W0:Y:S01]  /*04b0*/  LDS.128 R8, [R5+0x30] ;  /* 0x0000300005087984 */ /* 0x000e220000000c00 */
[----:B-1----:R-:W-:-:S03]  /*04c0*/  FFMA R27, R12, R23, R27 ;  /* 0x000000170c1b7223 */ /* 0x002fc6000000001b */
[----:B------:R-:W1:Y:S01]  /*04d0*/  LDS R23, [R3+0x700] ;  /* 0x0007000003177984 */ /* 0x000e620000000800 */
[----:B------:R-:W-:-:S03]  /*04e0*/  FFMA R22, R22, R13, R27 ;  /* 0x0000000d16167223 */ /* 0x000fc6000000001b */
[----:B------:R-:W3:Y:S01]  /*04f0*/  LDS R24, [R3+0x780] ;  /* 0x0007800003187984 */ /* 0x000ee20000000800 */
[----:B--2---:R-:W-:-:S03]  /*0500*/  FFMA R25, R25, R14, R22 ;  /* 0x0000000e19197223 */ /* 0x004fc60000000016 */
[----:B------:R-:W-:Y:S01]  /*0510*/  LDS R22, [R3+0x880] ;  /* 0x0008800003167984 */ /* 0x000fe20000000800 */
[----:B------:R-:W-:-:S03]  /*0520*/  FFMA R27, R26, R15, R25 ;  /* 0x0000000f1a1b7223 */ /* 0x000fc60000000019 */
[----:B------:R-:W-:Y:S04]  /*0530*/  LDS R25, [R3+0x800] ;  /* 0x0008000003197984 */ /* 0x000fe80000000800 */
[----:B------:R-:W2:Y:S04]  /*0540*/  LDS.128 R12, [R5+0x40] ;  /* 0x00004000050c7984 */ /* 0x000ea80000000c00 */
[----:B------:R-:W-:Y:S01]  /*0550*/  LDS R26, [R3+0x980] ;  /* 0x00098000031a7984 */ /* 0x000fe20000000800 */
[----:B0-----:R-:W-:-:S03]  /*0560*/  FFMA R27, R8, R21, R27 ;  /* 0x00000015081b7223 */ /* 0x001fc6000000001b */
[----:B------:R-:W0:Y:S01]  /*0570*/  LDS R21, [R3+0x900] ;  /* 0x0009000003157984 */ /* 0x000e220000000800 */
[----:B------:R-:W-:-:S04]  /*0580*/  FFMA R20, R20, R9, R27 ;  /* 0x0000000914147223 */ /* 0x000fc8000000001b */
[----:B-1----:R-:W-:Y:S02]  /*0590*/  FFMA R23, R23, R10, R20 ;  /* 0x0000000a17177223 */ /* 0x002fe40000000014 */
[----:B------:R-:W-:Y:S02]  /*05a0*/  LDS R20, [R3+0xa80] ;  /* 0x000a800003147984 */ /* 0x000fe40000000800 */
[----:B---3--:R-:W-:Y:S02]  /*05b0*/  FFMA R27, R24, R11, R23 ;  /* 0x0000000b181b7223 */ /* 0x008fe40000000017 */
[----:B------:R-:W-:Y:S04]  /*05c0*/  LDS R23, [R3+0xa00] ;  /* 0x000a000003177984 */ /* 0x000fe80000000800 */
[----:B------:R-:W1:Y:S01]  /*05d0*/  LDS.128 R8, [R5+0x50] ;  /* 0x0000500005087984 */ /* 0x000e620000000c00 */
[----:B--2---:R-:W-:-:S03]  /*05e0*/  FFMA R27, R12, R25, R27 ;  /* 0x000000190c1b7223 */ /* 0x004fc6000000001b */
[----:B------:R-:W2:Y:S01]  /*05f0*/  LDS R25, [R3+0xb00] ;  /* 0x000b000003197984 */ /* 0x000ea20000000800 */
[----:B------:R-:W-:-:S03]  /*0600*/  FFMA R12, R22, R13, R27 ;  /* 0x0000000d160c7223 */ /* 0x000fc6000000001b */
[----:B------:R-:W3:Y:S04]  /*0610*/  LDS R22, [R3+0xb80] ;  /* 0x000b800003167984 */ /* 0x000ee80000000800 */
[----:B------:R-:W-:Y:S01]  /*0620*/  LDS R24, [R3+0xc80] ;  /* 0x000c800003187984 */ /* 0x000fe20000000800 */
[----:B0-----:R-:W-:-:S04]  /*0630*/  FFMA R21, R21, R14, R12 ;  /* 0x0000000e15157223 */ /* 0x001fc8000000000c */
[----:B------:R-:W-:Y:S02]  /*0640*/  FFMA R27, R26, R15, R21 ;  /* 0x0000000f1a1b7223 */ /* 0x000fe40000000015 */
[----:B------:R-:W-:Y:S04]  /*0650*/  LDS R21, [R3+0xc00] ;  /* 0x000c000003157984 */ /* 0x000fe80000000800 */
[----:B------:R-:W0:Y:S01]  /*0660*/  LDS.128 R12, [R5+0x60] ;  /* 0x00006000050c7984 */ /* 0x000e220000000c00 */
[----:B-1----:R-:W-:-:S04]  /*0670*/  FFMA R23, R8, R23, R27 ;  /* 0x0000001708177223 */ /* 0x002fc8000000001b */
[----:B------:R-:W-:Y:S02]  /*0680*/  FFMA R20, R20, R9, R23 ;  /* 0x0000000914147223 */ /* 0x000fe40000000017 */
[----:B------:R-:W1:Y:S02]  /*0690*/  LDS R23, [R3+0xd00] ;  /* 0x000d000003177984 */ /* 0x000e640000000800 */
[----:B--2---:R-:W-:Y:S02]  /*06a0*/  FFMA R25, R25, R10, R20 ;  /* 0x0000000a19197223 */ /* 0x004fe40000000014 */
[----:B------:R-:W2:Y:S02]  /*06b0*/  LDS R20, [R3+0xd80] ;  /* 0x000d800003147984 */ /* 0x000ea40000000800 */
[----:B---3--:R-:W-:Y:S02]  /*06c0*/  FFMA R27, R22, R11, R25 ;  /* 0x0000000b161b7223 */ /* 0x008fe40000000019 */
[----:B------:R-:W-:Y:S04]  /*06d0*/  LDS R25, [R3+0xe00] ;  /* 0x000e000003197984 */ /* 0x000fe80000000800 */
[----:B------:R-:W3:Y:S04]  /*06e0*/  LDS.128 R8, [R5+0x70] ;  /* 0x0000700005087984 */ /* 0x000ee80000000c00 */
[----:B------:R-:W4:Y:S01]  /*06f0*/  LDS R22, [R3+0xe80] ;  /* 0x000e800003167984 */ /* 0x000f220000000800 */
[----:B0-----:R-:W-:-:S03]  /*0700*/  FFMA R27, R12, R21, R27 ;  /* 0x000000150c1b7223 */ /* 0x001fc6000000001b */
[----:B------:R-:W0:Y:S04]  /*0710*/  LDS R21, [R3+0xf00] ;  /* 0x000f000003157984 */ /* 0x000e280000000800 */
[----:B------:R-:W5:Y:S01]  /*0720*/  LDS R12, [R3+0xf80] ;  /* 0x000f8000030c7984 */ /* 0x000f620000000800 */
[----:B------:R-:W-:-:S04]  /*0730*/  FFMA R24, R24, R13, R27 ;  /* 0x0000000d18187223 */ /* 0x000fc8000000001b */
[----:B-1----:R-:W-:-:S04]  /*0740*/  FFMA R23, R23, R14, R24 ;  /* 0x0000000e17177223 */ /* 0x002fc80000000018 */
[----:B--2---:R-:W-:-:S04]  /*0750*/  FFMA R15, R20, R15, R23 ;  /* 0x0000000f140f7223 */ /* 0x004fc80000000017 */
[----:B---3--:R-:W-:-:S04]  /*0760*/  FFMA R15, R8, R25, R15 ;  /* 0x00000019080f7223 */ /* 0x008fc8000000000f */
[----:B----4-:R-:W-:Y:S01]  /*0770*/  FFMA R22, R22, R9, R15 ;  /* 0x0000000916167223 */ /* 0x010fe2000000000f */
[----:B------:R-:W-:Y:S02]  /*0780*/  IADD3 R17, PT, PT, R17, 0x20, RZ ;  /* 0x0000002011117810 */ /* 0x000fe40007ffe0ff */
[----:B------:R-:W-:Y:S02]  /*0790*/  IADD3 R6, PT, PT, R6, 0x20, RZ ;  /* 0x0000002006067810 */ /* 0x000fe40007ffe0ff */
[----:B------:R-:W-:Y:S01]  /*07a0*/  LEA R7, R0, R7, 0x5 ;  /* 0x0000000700077211 */ /* 0x000fe200078e28ff */
[----:B0-----:R-:W-:-:S04]  /*07b0*/  FFMA R21, R21, R10, R22 ;  /* 0x0000000a15157223 */ /* 0x001fc80000000016 */
[----:B-----5:R-:W-:Y:S01]  /*07c0*/  FFMA R21, R12, R11, R21 ;  /* 0x0000000b0c157223 */ /* 0x020fe20000000015 */
[----:B------:R-:W-:Y:S06]  /*07d0*/  BAR.SYNC.DEFER_BLOCKING 0x0 ;  /* 0x0000000000007b1d */ /* 0x000fec0000010000 */
[----:B------:R-:W-:Y:S05]  /*07e0*/  BRA.U UP0, `(.L_x_20) ;  /* 0xfffffff900847547 */ /* 0x000fea000b83ffff */
.L_x_19:
[----:B------:R-:W0:Y:S01]  /*07f0*/  LDCU UR4, c[0x0][0x398] ;  /* 0x00007300ff0477ac */ /* 0x000e220008000800 */
[----:B------:R-:W-:-:S04]  /*0800*/  ISETP.GE.AND P0, PT, R19, UR14, PT ;  /* 0x0000000e13007c0c */ /* 0x000fc8000bf06270 */
[----:B0-----:R-:W-:-:S13]  /*0810*/  ISETP.GE.OR P0, PT, R18, UR4, P0 ;  /* 0x0000000412007c0c */ /* 0x001fda0008706670 */
[----:B------:R-:W-:Y:S05]  /*0820*/  @P0 EXIT ;  /* 0x000000000000094d */ /* 0x000fea0003800000 */
[----:B------:R-:W0:Y:S01]  /*0830*/  LDC.64 R2, c[0x0][0x390] ;  /* 0x0000e400ff027b82 */ /* 0x000e220000000a00 */
[----:B------:R-:W-:-:S04]  /*0840*/  IMAD R19, R18, UR14, R19 ;  /* 0x0000000e12137c24 */ /* 0x000fc8000f8e0213 */
[----:B0-----:R-:W-:-:S05]  /*0850*/  IMAD.WIDE R2, R19, 0x4, R2 ;  /* 0x0000000413027825 */ /* 0x001fca00078e0202 */
[----:B------:R-:W-:Y:S01]  /*0860*/  STG.E desc[UR8][R2.64], R21 ;  /* 0x0000001502007986 */ /* 0x000fe2000c101908 */
[----:B------:R-:W-:Y:S05]  /*0870*/  EXIT ;  /* 0x000000000000794d */ /* 0x000fea0003800000 */
.L_x_21:
        /* <DEDUP_REMOVED lines=16> */
.L_x_28:


//--------------------- .text._Z14matrixMulNaivePKfS0_Pfiii --------------------------
	.section	.text._Z14matrixMulNaivePKfS0_Pfiii,"ax",@progbits
	.align	128
        .global         _Z14matrixMulNaivePKfS0_Pfiii
        .type           _Z14matrixMulNaivePKfS0_Pfiii,@function
        .size           _Z14matrixMulNaivePKfS0_Pfiii,(.L_x_29 - _Z14matrixMulNaivePKfS0_Pfiii)
        .other          _Z14matrixMulNaivePKfS0_Pfiii,@"STO_CUDA_ENTRY STV_DEFAULT"
_Z14matrixMulNaivePKfS0_Pfiii:
.text._Z14matrixMulNaivePKfS0_Pfiii:
[----:B------:R-:W-:Y:S01]  /*0000*/  LDC R1, c[0x0][0x37c] ;  /* 0x0000df00ff017b82 */ /* 0x000fe20000000800 */
[----:B------:R-:W0:Y:S07]  /*0010*/  S2R R5, SR_TID.X ;  /* 0x0000000000057919 */ /* 0x000e2e0000002100 */
[----:B------:R-:W1:Y:S01]  /*0020*/  LDC R16, c[0x0][0x364] ;  /* 0x0000d900ff107b82 */ /* 0x000e620000000800 */
[----:B------:R-:W2:Y:S01]  /*0030*/  LDCU UR6, c[0x0][0x398] ;  /* 0x00007300ff0677ac */ /* 0x000ea20008000800 */
[----:B------:R-:W1:Y:S06]  /*0040*/  S2R R3, SR_TID.Y ;  /* 0x0000000000037919 */ /* 0x000e6c0000002200 */
[----:B------:R-:W0:Y:S08]  /*0050*/  S2UR UR5, SR_CTAID.X ;  /* 0x00000000000579c3 */ /* 0x000e300000002500 */
[----:B------:R-:W0:Y:S08]  /*0060*/  LDC R0, c[0x0][0x360] ;  /* 0x0000d800ff007b82 */ /* 0x000e300000000800 */
[----:B------:R-:W1:Y:S08]  /*0070*/  S2UR UR4, SR_CTAID.Y ;  /* 0x00000000000479c3 */ /* 0x000e700000002600 */
[----:B------:R-:W3:Y:S01]  /*0080*/  LDC R17, c[0x0][0x3a0] ;  /* 0x0000e800ff117b82 */ /* 0x000ee20000000800 */
[----:B0-----:R-:W-:-:S02]  /*0090*/  IMAD R0, R0, UR5, R5 ;  /* 0x0000000500007c24 */ /* 0x001fc4000f8e0205 */
[----:B-1----:R-:W-:-:S03]  /*00a0*/  IMAD R16, R16, UR4, R3 ;  /* 0x0000000410107c24 */ /* 0x002fc6000f8e0203 */
[----:B---3--:R-:W-:-:S04]  /*00b0*/  ISETP.GE.AND P0, PT, R0, R17, PT ;  /* 0x000000110000720c */ /* 0x008fc80003f06270 */
[----:B--2---:R-:W-:-:S13]  /*00c0*/  ISETP.GE.OR P0, PT, R16, UR6, P0 ;  /* 0x0000000610007c0c */ /* 0x004fda0008706670 */
[----:B------:R-:W-:Y:S05]  /*00d0*/  @P0 EXIT ;  /* 0x000000000000094d */ /* 0x000fea0003800000 */
[----:B------:R-:W0:Y:S01]  /*00e0*/  LDC R19, c[0x0][0x39c] ;  /* 0x0000e700ff137b82 */ /* 0x000e220000000800 */
[----:B------:R-:W1:Y:S01]  /*00f0*/  LDCU.64 UR4, c[0x0][0x358] ;  /* 0x00006b00ff0477ac */ /* 0x000e620008000a00 */
[----:B------:R-:W-:Y:S01]  /*0100*/  HFMA2 R24, -RZ, RZ, 0, 0 ;  /* 0x00000000ff187431 */ /* 0x000fe200000001ff */
[----:B0-----:R-:W-:-:S13]  /*0110*/  ISETP.GE.AND P0, PT, R19, 0x1, PT ;  /* 0x000000011300780c */ /* 0x001fda0003f06270 */
[----:B-1----:R-:W-:Y:S05]  /*0120*/  @!P0 BRA `(.L_x_22) ;  /* 0x0000000400e08947 */ /* 0x002fea0003800000 */
[C---:B------:R-:W-:Y:S01]  /*0130*/  ISETP.GE.U32.AND P1, PT, R19.reuse, 0x8, PT ;  /* 0x000000081300780c */ /* 0x040fe20003f26070 */
[----:B------:R-:W-:Y:S01]  /*0140*/  IMAD R20, R16, R19, RZ ;  /* 0x0000001310147224 */ /* 0x000fe200078e02ff */
[----:B------:R-:W-:Y:S02]  /*0150*/  LOP3.LUT R27, R19, 0x7, RZ, 0xc0, !PT ;  /* 0x00000007131b7812 */ /* 0x000fe400078ec0ff */
[----:B------:R-:W-:Y:S02]  /*0160*/  MOV R24, RZ ;  /* 0x000000ff00187202 */ /* 0x000fe40000000f00 */
[----:B------:R-:W-:Y:S02]  /*0170*/  ISETP.NE.AND P0, PT, R27, RZ, PT ;  /* 0x000000ff1b00720c */ /* 0x000fe40003f05270 */
[----:B------:R-:W-:-:S05]  /*0180*/  MOV R21, RZ ;  /* 0x000000ff00157202 */ /* 0x000fca0000000f00 */
[----:B------:R-:W-:Y:S06]  /*0190*/  @!P1 BRA `(.L_x_23) ;  /* 0x0000000000c49947 */ /* 0x000fec0003800000 */
[----:B------:R-:W0:Y:S01]  /*01a0*/  LDC.64 R2, c[0x0][0x380] ;  /* 0x0000e000ff027b82 */ /* 0x000e220000000a00 */
[----:B------:R-:W-:Y:S02]  /*01b0*/  LOP3.LUT R21, R19, 0x7ffffff8, RZ, 0xc0, !PT ;  /* 0x7ffffff813157812 */ /* 0x000fe400078ec0ff */
[----:B------:R-:W-:Y:S02]  /*01c0*/  MOV R24, RZ ;  /* 0x000000ff00187202 */ /* 0x000fe40000000f00 */
[----:B------:R-:W-:Y:S02]  /*01d0*/  MOV R18, R0 ;  /* 0x0000000000127202 */ /* 0x000fe40000000f00 */
[----:B------:R-:W-:Y:S01]  /*01e0*/  IADD3 R22, PT, PT, -R21, RZ, RZ ;  /* 0x000000ff15167210 */ /* 0x000fe20007ffe1ff */
[----:B0-----:R-:W-:-:S03]  /*01f0*/  IMAD.WIDE.U32 R2, R20, 0x4, R2 ;  /* 0x0000000414027825 */ /* 0x001fc600078e0002 */
[----:B------:R-:W-:-:S04]  /*0200*/  IADD3 R4, P1, PT, R2, 0x10, RZ ;  /* 0x0000001002047810 */ /* 0x000fc80007f3e0ff */
[----:B------:R-:W-:-:S09]  /*0210*/  IADD3.X R5, PT, PT, RZ, R3, RZ, P1, !PT ;  /* 0x00000003ff057210 */ /* 0x000fd20000ffe4ff */
.L_x_24:
[----:B------:R-:W0:Y:S01]  /*0220*/  LDC.64 R14, c[0x0][0x388] ;  /* 0x0000e200ff0e7b82 */ /* 0x000e220000000a00 */
[----:B------:R-:W-:Y:S02]  /*0230*/  MOV R2, R4 ;  /* 0x0000000400027202 */ /* 0x000fe40000000f00 */
[----:B------:R-:W-:-:S05]  /*0240*/  MOV R3, R5 ;  /* 0x0000000500037202 */ /* 0x000fca0000000f00 */
[----:B------:R-:W2:Y:S04]  /*0250*/  LDG.E R25, desc[UR4][R2.64+-0x10] ;  /* 0xfffff00402197981 */ /* 0x000ea8000c1e1900 */
[----:B------:R-:W3:Y:S04]  /*0260*/  LDG.E R23, desc[UR4][R2.64+-0xc] ;  /* 0xfffff40402177981 */ /* 0x000ee8000c1e1900 */
[----:B------:R-:W4:Y:S04]  /*0270*/  LDG.E R29, desc[UR4][R2.64+-0x8] ;  /* 0xfffff804021d7981 */ /* 0x000f28000c1e1900 */
[----:B------:R-:W5:Y:S01]  /*0280*/  LDG.E R28, desc[UR4][R2.64+-0x4] ;  /* 0xfffffc04021c7981 */ /* 0x000f62000c1e1900 */
[----:B0-----:R-:W-:-:S05]  /*0290*/  IMAD.WIDE R14, R18, 0x4, R14 ;  /* 0x00000004120e7825 */ /* 0x001fca00078e020e */
[----:B------:R0:W2:Y:S01]  /*02a0*/  LDG.E R26, desc[UR4][R14.64] ;  /* 0x000000040e1a7981 */ /* 0x0000a2000c1e1900 */
[----:B------:R-:W-:-:S04]  /*02b0*/  IMAD.WIDE R12, R17, 0x4, R14 ;  /* 0x00000004110c7825 */ /* 0x000fc800078e020e */
[C---:B------:R-:W-:Y:S02]  /*02c0*/  IMAD.WIDE R4, R17.reuse, 0x4, R12 ;  /* 0x0000000411047825 */ /* 0x040fe400078e020c */
[----:B------:R-:W3:Y:S02]  /*02d0*/  LDG.E R12, desc[UR4][R12.64] ;  /* 0x000000040c0c7981 */ /* 0x000ee4000c1e1900 */
[C---:B------:R-:W-:Y:S02]  /*02e0*/  IMAD.WIDE R8, R17.reuse, 0x4, R4 ;  /* 0x0000000411087825 */ /* 0x040fe400078e0204 */
[----:B------:R-:W4:Y:S02]  /*02f0*/  LDG.E R4, desc[UR4][R4.64] ;  /* 0x0000000404047981 */ /* 0x000f24000c1e1900 */
[C---:B------:R-:W-:Y:S02]  /*0300*/  IMAD.WIDE R6, R17.reuse, 0x4, R8 ;  /* 0x0000000411067825 */ /* 0x040fe400078e0208 */
[----:B------:R-:W5:Y:S02]  /*0310*/  LDG.E R8, desc[UR4][R8.64] ;  /* 0x0000000408087981 */ /* 0x000f64000c1e1900 */
[----:B------:R-:W-:-:S02]  /*0320*/  IMAD.WIDE R10, R17, 0x4, R6 ;  /* 0x00000004110a7825 */ /* 0x000fc400078e0206 */
[----:B------:R-:W5:Y:S04]  /*0330*/  LDG.E R5, desc[UR4][R2.64] ;  /* 0x0000000402057981 */ /* 0x000f68000c1e1900 */
[----:B------:R-:W5:Y:S01]  /*0340*/  LDG.E R6, desc[UR4][R6.64] ;  /* 0x0000000406067981 */ /* 0x000f62000c1e1900 */
[----:B0-----:R-:W-:-:S03]  /*0350*/  IMAD.WIDE R14, R17, 0x4, R10 ;  /* 0x00000004110e7825 */ /* 0x001fc600078e020a */
[----:B------:R-:W5:Y:S04]  /*0360*/  LDG.E R10, desc[UR4][R10.64] ;  /* 0x000000040a0a7981 */ /* 0x000f68000c1e1900 */
[----:B------:R-:W5:Y:S04]  /*0370*/  LDG.E R13, desc[UR4][R14.64] ;  /* 0x000000040e0d7981 */ /* 0x000f68000c1e1900 */
[----:B------:R-:W5:Y:S04]  /*0380*/  LDG.E R7, desc[UR4][R2.64+0x4] ;  /* 0x0000040402077981 */ /* 0x000f68000c1e1900 */
[----:B------:R-:W5:Y:S01]  /*0390*/  LDG.E R9, desc[UR4][R2.64+0xc] ;  /* 0x00000c0402097981 */ /* 0x000f62000c1e1900 */
[----:B--2---:R-:W-:Y:S01]  /*03a0*/  FFMA R26, R25, R26, R24 ;  /* 0x0000001a191a7223 */ /* 0x004fe20000000018 */
[----:B------:R-:W-:-:S02]  /*03b0*/  IMAD.WIDE R24, R17, 0x4, R14 ;  /* 0x0000000411187825 */ /* 0x000fc400078e020e */
[----:B------:R-:W2:Y:S04]  /*03c0*/  LDG.E R14, desc[UR4][R2.64+0x8] ;  /* 0x00000804020e7981 */ /* 0x000ea8000c1e1900 */
[----:B------:R-:W2:Y:S01]  /*03d0*/  LDG.E R24, desc[UR4][R24.64] ;  /* 0x0000000418187981 */ /* 0x000ea2000c1e1900 */
[----:B---3--:R-:W-:Y:S01]  /*03e0*/  FFMA R12, R23, R12, R26 ;  /* 0x0000000c170c7223 */ /* 0x008fe2000000001a */
[----:B------:R-:W-:-:S03]  /*03f0*/  IADD3 R22, PT, PT, R22, 0x8, RZ ;  /* 0x0000000816167810 */ /* 0x000fc60007ffe0ff */
[----:B----4-:R-:W-:Y:S01]  /*0400*/  FFMA R29, R29, R4, R12 ;  /* 0x000000041d1d7223 */ /* 0x010fe2000000000c */
[----:B------:R-:W-:-:S03]  /*0410*/  ISETP.NE.AND P1, PT, R22, RZ, PT ;  /* 0x000000ff1600720c */ /* 0x000fc60003f25270 */
[----:B-----5:R-:W-:Y:S01]  /*0420*/  FFMA R8, R28, R8, R29 ;  /* 0x000000081c087223 */ /* 0x020fe2000000001d */
[----:B------:R-:W-:-:S03]  /*0430*/  IADD3 R4, P2, PT, R2, 0x20, RZ ;  /* 0x0000002002047810 */ /* 0x000fc60007f5e0ff */
[----:B------:R-:W-:Y:S01]  /*0440*/  FFMA R6, R5, R6, R8 ;  /* 0x0000000605067223 */ /* 0x000fe20000000008 */
[----:B------:R-:W-:Y:S02]  /*0450*/  IADD3.X R5, PT, PT, RZ, R3, RZ, P2, !PT ;  /* 0x00000003ff057210 */ /* 0x000fe400017fe4ff */
[----:B------:R-:W-:Y:S01]  /*0460*/  LEA R18, R17, R18, 0x3 ;  /* 0x0000001211127211 */ /* 0x000fe200078e18ff */
[----:B------:R-:W-:-:S04]  /*0470*/  FFMA R7, R7, R10, R6 ;  /* 0x0000000a07077223 */ /* 0x000fc80000000006 */
[----:B--2---:R-:W-:-:S04]  /*0480*/  FFMA R14, R14, R13, R7 ;  /* 0x0000000d0e0e7223 */ /* 0x004fc80000000007 */
[----:B------:R-:W-:Y:S01]  /*0490*/  FFMA R24, R9, R24, R14 ;  /* 0x0000001809187223 */ /* 0x000fe2000000000e */
[----:B------:R-:W-:Y:S06]  /*04a0*/  @P1 BRA `(.L_x_24) ;  /* 0xfffffffc005c1947 */ /* 0x000fec000383ffff */
.L_x_23:
[----:B------:R-:W-:Y:S05]  /*04b0*/  @!P0 BRA `(.L_x_22) ;  /* 0x0000000000fc8947 */ /* 0x000fea0003800000 */
[----:B------:R-:W-:Y:S02]  /*04c0*/  ISETP.GE.U32.AND P1, PT, R27, 0x4, PT ;  /* 0x000000041b00780c */ /* 0x000fe40003f26070 */
[----:B------:R-:W-:-:S04]  /*04d0*/  LOP3.LUT R14, R19, 0x3, RZ, 0xc0, !PT ;  /* 0x00000003130e7812 */ /* 0x000fc800078ec0ff */
[----:B------:R-:W-:-:S07]  /*04e0*/  ISETP.NE.AND P0, PT, R14, RZ, PT ;  /* 0x000000ff0e00720c */ /* 0x000fce0003f05270 */
[----:B------:R-:W-:Y:S06]  /*04f0*/  @!P1 BRA `(.L_x_25) ;  /* 0x00000000006c9947 */ /* 0x000fec0003800000 */
[----:B------:R-:W0:Y:S01]  /*0500*/  LDC.64 R4, c[0x0][0x388] ;  /* 0x0000e200ff047b82 */ /* 0x000e220000000a00 */
[----:B------:R-:W1:Y:S01]  /*0510*/  LDCU.64 UR6, c[0x0][0x380] ;  /* 0x00007000ff0677ac */ /* 0x000e620008000a00 */
[----:B------:R-:W-:Y:S01]  /*0520*/  IMAD R7, R21, R17, R0 ;  /* 0x0000001115077224 */ /* 0x000fe200078e0200 */
[CC--:B------:R-:W-:Y:S02]  /*0530*/  IADD3 R3, PT, PT, R20.reuse, R21.reuse, RZ ;  /* 0x0000001514037210 */ /* 0x0c0fe40007ffe0ff */
[----:B------:R-:W-:-:S03]  /*0540*/  IADD3 R8, P1, PT, R20, R21, RZ ;  /* 0x0000001514087210 */ /* 0x000fc60007f3e0ff */
[----:B------:R-:W2:Y:S01]  /*0550*/  LDC.64 R12, c[0x0][0x380] ;  /* 0x0000e000ff0c7b82 */ /* 0x000ea20000000a00 */
[----:B0-----:R-:W-:-:S04]  /*0560*/  IMAD.WIDE R4, R7, 0x4, R4 ;  /* 0x0000000407047825 */ /* 0x001fc800078e0204 */
[----:B------:R-:W-:Y:S02]  /*0570*/  IMAD.WIDE R6, R17, 0x4, R4 ;  /* 0x0000000411067825 */ /* 0x000fe400078e0204 */
[----:B------:R-:W3:Y:S02]  /*0580*/  LDG.E R4, desc[UR4][R4.64] ;  /* 0x0000000404047981 */ /* 0x000ee4000c1e1900 */
[----:B--2---:R-:W-:Y:S01]  /*0590*/  IMAD.WIDE.U32 R12, R3, 0x4, R12 ;  /* 0x00000004030c7825 */ /* 0x004fe200078e000c */
[----:B------:R-:W-:Y:S02]  /*05a0*/  IADD3.X R3, PT, PT, RZ, RZ, RZ, P1, !PT ;  /* 0x000000ffff037210 */ /* 0x000fe40000ffe4ff */
[----:B-1----:R-:W-:-:S03]  /*05b0*/  LEA R2, P1, R8, UR6, 0x2 ;  /* 0x0000000608027c11 */ /* 0x002fc6000f8210ff */
[----:B------:R-:W3:Y:S01]  /*05c0*/  LDG.E R13, desc[UR4][R12.64] ;  /* 0x000000040c0d7981 */ /* 0x000ee2000c1e1900 */
[----:B------:R-:W-:Y:S01]  /*05d0*/  LEA.HI.X R3, R8, UR7, R3, 0x2, P1 ;  /* 0x0000000708037c11 */ /* 0x000fe200088f1403 */
[C---:B------:R-:W-:Y:S02]  /*05e0*/  IMAD.WIDE R8, R17.reuse, 0x4, R6 ;  /* 0x0000000411087825 */ /* 0x040fe400078e0206 */
[----:B------:R-:W2:Y:S04]  /*05f0*/  LDG.E R6, desc[UR4][R6.64] ;  /* 0x0000000406067981 */ /* 0x000ea8000c1e1900 */
[----:B------:R-:W2:Y:S01]  /*0600*/  LDG.E R15, desc[UR4][R2.64+0x4] ;  /* 0x00000404020f7981 */ /* 0x000ea2000c1e1900 */
[----:B------:R-:W-:-:S03]  /*0610*/  IMAD.WIDE R10, R17, 0x4, R8 ;  /* 0x00000004110a7825 */ /* 0x000fc600078e0208 */
[----:B------:R-:W4:Y:S04]  /*0620*/  LDG.E R22, desc[UR4][R8.64] ;  /* 0x0000000408167981 */ /* 0x000f28000c1e1900 */
[----:B------:R-:W4:Y:S04]  /*0630*/  LDG.E R18, desc[UR4][R2.64+0x8] ;  /* 0x0000080402127981 */ /* 0x000f28000c1e1900 */
[----:B------:R-:W5:Y:S04]  /*0640*/  LDG.E R26, desc[UR4][R2.64+0xc] ;  /* 0x00000c04021a7981 */ /* 0x000f68000c1e1900 */
[----:B------:R-:W5:Y:S01]  /*0650*/  LDG.E R10, desc[UR4][R10.64] ;  /* 0x000000040a0a7981 */ /* 0x000f62000c1e1900 */
[----:B------:R-:W-:Y:S01]  /*0660*/  IADD3 R21, PT, PT, R21, 0x4, RZ ;  /* 0x0000000415157810 */ /* 0x000fe20007ffe0ff */
[----:B---3--:R-:W-:-:S04]  /*0670*/  FFMA R24, R13, R4, R24 ;  /* 0x000000040d187223 */ /* 0x008fc80000000018 */
[----:B--2---:R-:W-:-:S04]  /*0680*/  FFMA R15, R15, R6, R24 ;  /* 0x000000060f0f7223 */ /* 0x004fc80000000018 */
[----:B----4-:R-:W-:-:S04]  /*0690*/  FFMA R15, R18, R22, R15 ;  /* 0x00000016120f7223 */ /* 0x010fc8000000000f */
[----:B-----5:R-:W-:-:S07]  /*06a0*/  FFMA R24, R26, R10, R15 ;  /* 0x0000000a1a187223 */ /* 0x020fce000000000f */
.L_x_25:
[----:B------:R-:W-:Y:S05]  /*06b0*/  @!P0 BRA `(.L_x_22) ;  /* 0x00000000007c8947 */ /* 0x000fea0003800000 */
[----:B------:R-:W-:Y:S01]  /*06c0*/  ISETP.NE.AND P1, PT, R14, 0x1, PT ;  /* 0x000000010e00780c */ /* 0x000fe20003f25270 */
[----:B------:R-:W0:Y:S01]  /*06d0*/  LDC.64 R10, c[0x0][0x380] ;  /* 0x0000e000ff0a7b82 */ /* 0x000e220000000a00 */
[----:B------:R-:W-:-:S04]  /*06e0*/  LOP3.LUT R19, R19, 0x1, RZ, 0xc0, !PT ;  /* 0x0000000113137812 */ /* 0x000fc800078ec0ff */
[----:B------:R-:W-:-:S03]  /*06f0*/  ISETP.NE.U32.AND P0, PT, R19, 0x1, PT ;  /* 0x000000011300780c */ /* 0x000fc60003f05070 */
[----:B------:R-:W1:Y:S04]  /*0700*/  LDC.64 R8, c[0x0][0x388] ;  /* 0x0000e200ff087b82 */ /* 0x000e680000000a00 */
[CC--:B------:R-:W-:Y:S02]  /*0710*/  @P1 IADD3 R13, PT, PT, R20.reuse, R21.reuse, RZ ;  /* 0x00000015140d1210 */ /* 0x0c0fe40007ffe0ff */
[----:B------:R-:W-:Y:S02]  /*0720*/  @P1 IADD3 R12, P2, PT, R20, R21, RZ ;  /* 0x00000015140c1210 */ /* 0x000fe40007f5e0ff */
[----:B------:R-:W2:Y:S02]  /*0730*/  @P1 LDC.64 R2, c[0x0][0x380] ;  /* 0x0000e000ff021b82 */ /* 0x000ea40000000a00 */
[----:B------:R-:W-:-:S06]  /*0740*/  @P1 IADD3.X R14, PT, PT, RZ, RZ, RZ, P2, !PT ;  /* 0x000000ffff0e1210 */ /* 0x000fcc00017fe4ff */
[----:B------:R-:W3:Y:S01]  /*0750*/  LDC.64 R4, c[0x0][0x380] ;  /* 0x0000e000ff047b82 */ /* 0x000ee20000000a00 */
[----:B0-----:R-:W-:-:S04]  /*0760*/  @P1 IMAD.WIDE.U32 R10, R13, 0x4, R10 ;  /* 0x000000040d0a1825 */ /* 0x001fc800078e000a */
[C---:B------:R-:W-:Y:S01]  /*0770*/  @P1 IMAD R13, R21.reuse, R17, R0 ;  /* 0x00000011150d1224 */ /* 0x040fe200078e0200 */
[----:B------:R-:W-:Y:S01]  /*0780*/  @P1 IADD3 R21, PT, PT, R21, 0x2, RZ ;  /* 0x0000000215151810 */ /* 0x000fe20007ffe0ff */
[----:B------:R-:W4:Y:S01]  /*0790*/  @P1 LDG.E R11, desc[UR4][R10.64] ;  /* 0x000000040a0b1981 */ /* 0x000f22000c1e1900 */
[----:B------:R-:W0:Y:S01]  /*07a0*/  LDC.64 R6, c[0x0][0x388] ;  /* 0x0000e200ff067b82 */ /* 0x000e220000000a00 */
[----:B-1----:R-:W-:Y:S01]  /*07b0*/  @P1 IMAD.WIDE R8, R13, 0x4, R8 ;  /* 0x000000040d081825 */ /* 0x002fe200078e0208 */
[----:B------:R-:W-:Y:S02]  /*07c0*/  @!P0 IADD3 R15, PT, PT, R20, R21, RZ ;  /* 0x00000015140f8210 */ /* 0x000fe40007ffe0ff */
[----:B--2---:R-:W-:Y:S01]  /*07d0*/  @P1 LEA R2, P2, R12, R2, 0x2 ;  /* 0x000000020c021211 */ /* 0x004fe200078410ff */
[----:B------:R-:W-:-:S03]  /*07e0*/  @!P0 IMAD R21, R21, R17, R0 ;  /* 0x0000001115158224 */ /* 0x000fc600078e0200 */
[----:B------:R-:W-:Y:S01]  /*07f0*/  @P1 LEA.HI.X R3, R12, R3, R14, 0x2, P2 ;  /* 0x000000030c031211 */ /* 0x000fe200010f140e */
[----:B------:R-:W-:Y:S01]  /*0800*/  @P1 IMAD.WIDE R12, R17, 0x4, R8 ;  /* 0x00000004110c1825 */ /* 0x000fe200078e0208 */
[----:B------:R-:W4:Y:S03]  /*0810*/  @P1 LDG.E R14, desc[UR4][R8.64] ;  /* 0x00000004080e1981 */ /* 0x000f26000c1e1900 */
[----:B---3--:R-:W-:Y:S01]  /*0820*/  @!P0 IMAD.WIDE.U32 R4, R15, 0x4, R4 ;  /* 0x000000040f048825 */ /* 0x008fe200078e0004 */
[----:B------:R-:W2:Y:S04]  /*0830*/  @P1 LDG.E R2, desc[UR4][R2.64+0x4] ;  /* 0x0000040402021981 */ /* 0x000ea8000c1e1900 */
[----:B------:R-:W2:Y:S01]  /*0840*/  @P1 LDG.E R12, desc[UR4][R12.64] ;  /* 0x000000040c0c1981 */ /* 0x000ea2000c1e1900 */
[----:B0-----:R-:W-:-:S03]  /*0850*/  @!P0 IMAD.WIDE R6, R21, 0x4, R6 ;  /* 0x0000000415068825 */ /* 0x001fc600078e0206 */
[----:B------:R-:W3:Y:S04]  /*0860*/  @!P0 LDG.E R5, desc[UR4][R4.64] ;  /* 0x0000000404058981 */ /* 0x000ee8000c1e1900 */
[----:B------:R-:W3:Y:S01]  /*0870*/  @!P0 LDG.E R6, desc[UR4][R6.64] ;  /* 0x0000000406068981 */ /* 0x000ee2000c1e1900 */
[----:B----4-:R-:W-:-:S04]  /*0880*/  @P1 FFMA R11, R11, R14, R24 ;  /* 0x0000000e0b0b1223 */ /* 0x010fc80000000018 */
[----:B--2---:R-:W-:-:S04]  /*0890*/  @P1 FFMA R24, R2, R12, R11 ;  /* 0x0000000c02181223 */ /* 0x004fc8000000000b */
[----:B---3--:R-:W-:-:S07]  /*08a0*/  @!P0 FFMA R24, R5, R6, R24 ;  /* 0x0000000605188223 */ /* 0x008fce0000000018 */
.L_x_22:
[----:B------:R-:W0:Y:S01]  /*08b0*/  LDC.64 R2, c[0x0][0x390] ;  /* 0x0000e400ff027b82 */ /* 0x000e220000000a00 */
[----:B------:R-:W-:-:S04]  /*08c0*/  IMAD R17, R16, R17, R0 ;  /* 0x0000001110117224 */ /* 0x000fc800078e0200 */
[----:B0-----:R-:W-:-:S05]  /*08d0*/  IMAD.WIDE R2, R17, 0x4, R2 ;  /* 0x0000000411027825 */ /* 0x001fca00078e0202 */
[----:B------:R-:W-:Y:S01]  /*08e0*/  STG.E desc[UR4][R2.64], R24 ;  /* 0x0000001802007986 */ /* 0x000fe2000c101904 */
[----:B------:R-:W-:Y:S05]  /*08f0*/  EXIT ;  /* 0x000000000000794d */ /* 0x000fea0003800000 */
.L_x_26:
        /* <DEDUP_REMOVED lines=16> */
.L_x_29:


//--------------------- .nv.shared._Z18matrixMulOptimizedPKfS0_Pfiii --------------------------
	.section	.nv.shared._Z18matrixMulOptimizedPKfS0_Pfiii,"aw",@nobits
	.sectionflags	@""
	.align	4
.nv.shared._Z18matrixMulOptimizedPKfS0_Pfiii:
	.zero		9472


//--------------------- .nv.shared.reserved.0     --------------------------
	.section	.nv.shared.reserved.0,"aw",@nobits
	.weak		__nv_reservedSMEM_offset_0_alias
	.size		__nv_reservedSMEM_offset_0_alias, 0, 64
	.other		__nv_reservedSMEM_offset_0_alias,@"STO_CUDA_RESERVED_SHARED STV_DEFAULT"
__nv_reservedSMEM_offset_0_alias:
	.zero		0
	.zero		64


//--------------------- .nv.shared._Z14matrixMulTiledPKfS0_Pfiii --------------------------
	.section	.nv.shared._Z14matrixMulTiledPKfS0_Pfiii,"aw",@nobits
	.sectionflags	@""
	.align	4
.nv.shared._Z14matrixMulTiledPKfS0_Pfiii:
	.zero		9216


//--------------------- .nv.constant0._Z18matrixMulOptimizedPKfS0_Pfiii --------------------------
	.section	.nv.constant0._Z18matrixMulOptimizedPKfS0_Pfiii,"a",@progbits
	.sectionflags	@""
	.align	4
.nv.constant0._Z18matrixMulOptimizedPKfS0_Pfiii:
	.zero		932


//--------------------- .nv.constant0._Z14matrixMulTiledPKfS0_Pfiii --------------------------
	.section	.nv.constant0._Z14matrixMulTiledPKfS0_Pfiii,"a",@progbits
	.sectionflags	@""
	.align	4
.nv.constant0._Z14matrixMulTiledPKfS0_Pfiii:
	.zero		932


//--------------------- .nv.constant0._Z14matrixMulNaivePKfS0_Pfiii --------------------------
	.section	.nv.constant0._Z14matrixMulNaivePKfS0_Pfiii,"a",@progbits
	.sectionflags	@""
	.align	4
.nv.constant0._Z14matrixMulNaivePKfS0_Pfiii:
	.zero		932


//--------------------- SYMBOLS --------------------------

	.type		.nv.reservedSmem.offset0,@object
	.size		.nv.reservedSmem.offset0,0x4
	.type		.nv.reservedSmem.cap,@object
	.size		.nv.reservedSmem.cap,0x4
